//
// Generated by NVIDIA NVVM Compiler
//
// Compiler Build ID: CL-36424714
// Cuda compilation tools, release 13.0, V13.0.88
// Based on NVVM 20.0.0
//

.version 9.0
.target sm_100
.address_size 64

	// .globl	_Z13wsp_sa_kernelPdPiS_i
.extern .func  (.param .b64 func_retval0) malloc
(
	.param .b64 malloc_param_0
)
;
.global .align 4 .b8 precalc_xorwow_matrix[102400];
.global .align 4 .b8 precalc_xorwow_offset_matrix[102400];
.global .align 4 .b8 mrg32k3aM1[2304];
.global .align 4 .b8 mrg32k3aM2[2304];
.global .align 4 .b8 mrg32k3aM1SubSeq[2016];
.global .align 4 .b8 mrg32k3aM2SubSeq[2016];
.global .align 4 .b8 mrg32k3aM1Seq[2304];
.global .align 4 .b8 mrg32k3aM2Seq[2304];
.const .align 8 .b8 __cr_lgamma_table[72];
// _ZZ13wsp_sa_kernelPdPiS_iE5sdata has been demoted
// _ZZ13wsp_sa_kernelPdPiS_iE5idata has been demoted

.visible .entry _Z13wsp_sa_kernelPdPiS_i(
	.param .u64 .ptr .align 1 _Z13wsp_sa_kernelPdPiS_i_param_0,
	.param .u64 .ptr .align 1 _Z13wsp_sa_kernelPdPiS_i_param_1,
	.param .u64 .ptr .align 1 _Z13wsp_sa_kernelPdPiS_i_param_2,
	.param .u32 _Z13wsp_sa_kernelPdPiS_i_param_3
)
{
	.reg .pred 	%p<54>;
	.reg .b16 	%rs<2>;
	.reg .b32 	%r<490>;
	.reg .b32 	%f<3>;
	.reg .b64 	%rd<245>;
	.reg .b64 	%fd<118>;
	// demoted variable
	.shared .align 8 .b8 _ZZ13wsp_sa_kernelPdPiS_iE5sdata[2048];
	// demoted variable
	.shared .align 4 .b8 _ZZ13wsp_sa_kernelPdPiS_iE5idata[1024];
	ld.param.u64 	%rd23, [_Z13wsp_sa_kernelPdPiS_i_param_2];
	ld.param.u32 	%r144, [_Z13wsp_sa_kernelPdPiS_i_param_3];
	cvta.to.global.u64 	%rd1, %rd23;
	mov.u32 	%r1, %tid.x;
	shl.b32 	%r145, %r1, 2;
	mov.u32 	%r146, _ZZ13wsp_sa_kernelPdPiS_iE5idata;
	add.s32 	%r147, %r146, %r145;
	st.shared.u32 	[%r147], %r1;
	mov.u32 	%r2, %ctaid.x;
	mov.u32 	%r489, %ntid.x;
	mad.lo.s32 	%r4, %r2, %r489, %r1;
	xor.b32  	%r148, %r4, -1429050551;
	mul.lo.s32 	%r149, %r148, 1099087573;
	setp.gt.s32 	%p1, %r4, -1;
	selp.b32 	%r150, -644748465, -1947113066, %p1;
	add.s32 	%r151, %r150, %r149;
	add.s32 	%r487, %r151, 6615241;
	add.s32 	%r486, %r149, 123456789;
	xor.b32  	%r485, %r149, 362436069;
	add.s32 	%r484, %r150, 521288629;
	xor.b32  	%r483, %r150, 88675123;
	add.s32 	%r482, %r149, 5783321;
	setp.ge.s32 	%p2, %r4, %r144;
	@%p2 bra 	$L__BB0_76;
	{ // callseq 0, 0
	.param .b64 param0;
	st.param.b64 	[param0], 16;
	.param .b64 retval0;
	call.uni (retval0), 
	malloc, 
	(
	param0
	);
	ld.param.b64 	%rd24, [retval0];
	} // callseq 0
	mov.b64 	%rd25, 0;
	st.u64 	[%rd24], %rd25;
	mul.wide.s32 	%rd3, %r144, 4;
	{ // callseq 1, 0
	.param .b64 param0;
	st.param.b64 	[param0], %rd3;
	.param .b64 retval0;
	call.uni (retval0), 
	malloc, 
	(
	param0
	);
	ld.param.b64 	%rd26, [retval0];
	} // callseq 1
	st.u64 	[%rd24+8], %rd26;
	st.u64 	[%rd24], %rd25;
	setp.lt.s32 	%p3, %r144, 1;
	@%p3 bra 	$L__BB0_14;
	add.s32 	%r153, %r144, -1;
	and.b32  	%r11, %r144, 15;
	setp.lt.u32 	%p4, %r153, 15;
	mov.b32 	%r415, 0;
	@%p4 bra 	$L__BB0_5;
	and.b32  	%r415, %r144, 2147483632;
	mov.b32 	%r413, 0;
	mov.b64 	%rd241, 0;
$L__BB0_4:
	.pragma "nounroll";
	ld.u64 	%rd29, [%rd24+8];
	add.s64 	%rd30, %rd29, %rd241;
	st.u32 	[%rd30], %r413;
	ld.u64 	%rd31, [%rd24+8];
	add.s64 	%rd32, %rd31, %rd241;
	add.s32 	%r155, %r413, 1;
	st.u32 	[%rd32+4], %r155;
	ld.u64 	%rd33, [%rd24+8];
	add.s64 	%rd34, %rd33, %rd241;
	add.s32 	%r156, %r413, 2;
	st.u32 	[%rd34+8], %r156;
	ld.u64 	%rd35, [%rd24+8];
	add.s64 	%rd36, %rd35, %rd241;
	add.s32 	%r157, %r413, 3;
	st.u32 	[%rd36+12], %r157;
	ld.u64 	%rd37, [%rd24+8];
	add.s64 	%rd38, %rd37, %rd241;
	add.s32 	%r158, %r413, 4;
	st.u32 	[%rd38+16], %r158;
	ld.u64 	%rd39, [%rd24+8];
	add.s64 	%rd40, %rd39, %rd241;
	add.s32 	%r159, %r413, 5;
	st.u32 	[%rd40+20], %r159;
	ld.u64 	%rd41, [%rd24+8];
	add.s64 	%rd42, %rd41, %rd241;
	add.s32 	%r160, %r413, 6;
	st.u32 	[%rd42+24], %r160;
	ld.u64 	%rd43, [%rd24+8];
	add.s64 	%rd44, %rd43, %rd241;
	add.s32 	%r161, %r413, 7;
	st.u32 	[%rd44+28], %r161;
	ld.u64 	%rd45, [%rd24+8];
	add.s64 	%rd46, %rd45, %rd241;
	add.s32 	%r162, %r413, 8;
	st.u32 	[%rd46+32], %r162;
	ld.u64 	%rd47, [%rd24+8];
	add.s64 	%rd48, %rd47, %rd241;
	add.s32 	%r163, %r413, 9;
	st.u32 	[%rd48+36], %r163;
	ld.u64 	%rd49, [%rd24+8];
	add.s64 	%rd50, %rd49, %rd241;
	add.s32 	%r164, %r413, 10;
	st.u32 	[%rd50+40], %r164;
	ld.u64 	%rd51, [%rd24+8];
	add.s64 	%rd52, %rd51, %rd241;
	add.s32 	%r165, %r413, 11;
	st.u32 	[%rd52+44], %r165;
	ld.u64 	%rd53, [%rd24+8];
	add.s64 	%rd54, %rd53, %rd241;
	add.s32 	%r166, %r413, 12;
	st.u32 	[%rd54+48], %r166;
	ld.u64 	%rd55, [%rd24+8];
	add.s64 	%rd56, %rd55, %rd241;
	add.s32 	%r167, %r413, 13;
	st.u32 	[%rd56+52], %r167;
	ld.u64 	%rd57, [%rd24+8];
	add.s64 	%rd58, %rd57, %rd241;
	add.s32 	%r168, %r413, 14;
	st.u32 	[%rd58+56], %r168;
	ld.u64 	%rd59, [%rd24+8];
	add.s64 	%rd60, %rd59, %rd241;
	add.s32 	%r169, %r413, 15;
	st.u32 	[%rd60+60], %r169;
	add.s64 	%rd241, %rd241, 64;
	add.s32 	%r413, %r413, 16;
	setp.ne.s32 	%p5, %r413, %r415;
	@%p5 bra 	$L__BB0_4;
$L__BB0_5:
	setp.eq.s32 	%p6, %r11, 0;
	@%p6 bra 	$L__BB0_14;
	and.b32  	%r16, %r144, 7;
	setp.lt.u32 	%p7, %r11, 8;
	@%p7 bra 	$L__BB0_8;
	ld.u64 	%rd61, [%rd24+8];
	mul.wide.u32 	%rd62, %r415, 4;
	add.s64 	%rd63, %rd61, %rd62;
	st.u32 	[%rd63], %r415;
	add.s32 	%r170, %r415, 1;
	ld.u64 	%rd64, [%rd24+8];
	add.s64 	%rd65, %rd64, %rd62;
	st.u32 	[%rd65+4], %r170;
	add.s32 	%r171, %r415, 2;
	ld.u64 	%rd66, [%rd24+8];
	add.s64 	%rd67, %rd66, %rd62;
	st.u32 	[%rd67+8], %r171;
	add.s32 	%r172, %r415, 3;
	ld.u64 	%rd68, [%rd24+8];
	add.s64 	%rd69, %rd68, %rd62;
	st.u32 	[%rd69+12], %r172;
	add.s32 	%r173, %r415, 4;
	ld.u64 	%rd70, [%rd24+8];
	add.s64 	%rd71, %rd70, %rd62;
	st.u32 	[%rd71+16], %r173;
	add.s32 	%r174, %r415, 5;
	ld.u64 	%rd72, [%rd24+8];
	add.s64 	%rd73, %rd72, %rd62;
	st.u32 	[%rd73+20], %r174;
	add.s32 	%r175, %r415, 6;
	ld.u64 	%rd74, [%rd24+8];
	add.s64 	%rd75, %rd74, %rd62;
	st.u32 	[%rd75+24], %r175;
	add.s32 	%r176, %r415, 7;
	ld.u64 	%rd76, [%rd24+8];
	add.s64 	%rd77, %rd76, %rd62;
	st.u32 	[%rd77+28], %r176;
	add.s32 	%r415, %r415, 8;
$L__BB0_8:
	setp.eq.s32 	%p8, %r16, 0;
	@%p8 bra 	$L__BB0_14;
	and.b32  	%r19, %r144, 3;
	setp.lt.u32 	%p9, %r16, 4;
	@%p9 bra 	$L__BB0_11;
	ld.u64 	%rd78, [%rd24+8];
	mul.wide.u32 	%rd79, %r415, 4;
	add.s64 	%rd80, %rd78, %rd79;
	st.u32 	[%rd80], %r415;
	add.s32 	%r177, %r415, 1;
	ld.u64 	%rd81, [%rd24+8];
	add.s64 	%rd82, %rd81, %rd79;
	st.u32 	[%rd82+4], %r177;
	add.s32 	%r178, %r415, 2;
	ld.u64 	%rd83, [%rd24+8];
	add.s64 	%rd84, %rd83, %rd79;
	st.u32 	[%rd84+8], %r178;
	add.s32 	%r179, %r415, 3;
	ld.u64 	%rd85, [%rd24+8];
	add.s64 	%rd86, %rd85, %rd79;
	st.u32 	[%rd86+12], %r179;
	add.s32 	%r415, %r415, 4;
$L__BB0_11:
	setp.eq.s32 	%p10, %r19, 0;
	@%p10 bra 	$L__BB0_14;
	mul.wide.u32 	%rd242, %r415, 4;
	neg.s32 	%r417, %r19;
$L__BB0_13:
	.pragma "nounroll";
	ld.u64 	%rd87, [%rd24+8];
	add.s64 	%rd88, %rd87, %rd242;
	st.u32 	[%rd88], %r415;
	add.s32 	%r415, %r415, 1;
	add.s64 	%rd242, %rd242, 4;
	add.s32 	%r417, %r417, 1;
	setp.ne.s32 	%p11, %r417, 0;
	@%p11 bra 	$L__BB0_13;
$L__BB0_14:
	ld.u64 	%rd89, [%rd24+8];
	mul.wide.s32 	%rd90, %r4, 4;
	add.s64 	%rd91, %rd89, %rd90;
	ld.u32 	%r180, [%rd91];
	ld.u32 	%r181, [%rd89];
	st.u32 	[%rd91], %r181;
	ld.u64 	%rd92, [%rd24+8];
	st.u32 	[%rd92], %r180;
	setp.lt.s32 	%p12, %r144, 2;
	@%p12 bra 	$L__BB0_23;
	add.s32 	%r27, %r144, -1;
	add.s32 	%r183, %r144, -2;
	and.b32  	%r28, %r27, 3;
	setp.lt.u32 	%p13, %r183, 3;
	mov.u32 	%r448, %r144;
	mov.u32 	%r429, %r484;
	mov.u32 	%r430, %r483;
	mov.u32 	%r453, %r482;
	@%p13 bra 	$L__BB0_18;
	and.b32  	%r29, %r27, -4;
	mov.b32 	%r454, 0;
	mov.u32 	%r448, %r144;
	mov.u32 	%r450, %r485;
	mov.u32 	%r453, %r482;
	mov.u32 	%r455, %r486;
$L__BB0_17:
	.pragma "nounroll";
	mov.u32 	%r486, %r453;
	add.s32 	%r185, %r448, -1;
	shr.u32 	%r186, %r455, 2;
	xor.b32  	%r187, %r186, %r455;
	shl.b32 	%r188, %r486, 4;
	shl.b32 	%r189, %r187, 1;
	xor.b32  	%r190, %r188, %r189;
	xor.b32  	%r191, %r190, %r486;
	xor.b32  	%r485, %r191, %r187;
	add.s32 	%r192, %r487, %r485;
	add.s32 	%r193, %r192, 362437;
	rem.u32 	%r194, %r193, %r185;
	ld.u64 	%rd93, [%rd24+8];
	mul.wide.u32 	%rd94, %r185, 4;
	add.s64 	%rd95, %rd93, %rd94;
	ld.u32 	%r195, [%rd95];
	mul.wide.u32 	%rd96, %r194, 4;
	add.s64 	%rd97, %rd93, %rd96;
	ld.u32 	%r196, [%rd97+4];
	st.u32 	[%rd95], %r196;
	ld.u64 	%rd98, [%rd24+8];
	add.s64 	%rd99, %rd98, %rd96;
	st.u32 	[%rd99+4], %r195;
	add.s32 	%r197, %r448, -2;
	shr.u32 	%r198, %r450, 2;
	xor.b32  	%r199, %r198, %r450;
	shl.b32 	%r200, %r485, 4;
	shl.b32 	%r201, %r199, 1;
	xor.b32  	%r202, %r200, %r201;
	xor.b32  	%r203, %r202, %r485;
	xor.b32  	%r429, %r203, %r199;
	add.s32 	%r204, %r487, %r429;
	add.s32 	%r205, %r204, 724874;
	rem.u32 	%r206, %r205, %r197;
	ld.u64 	%rd100, [%rd24+8];
	mul.wide.u32 	%rd101, %r197, 4;
	add.s64 	%rd102, %rd100, %rd101;
	ld.u32 	%r207, [%rd102];
	mul.wide.u32 	%rd103, %r206, 4;
	add.s64 	%rd104, %rd100, %rd103;
	ld.u32 	%r208, [%rd104+4];
	st.u32 	[%rd102], %r208;
	ld.u64 	%rd105, [%rd24+8];
	add.s64 	%rd106, %rd105, %rd103;
	st.u32 	[%rd106+4], %r207;
	add.s32 	%r209, %r448, -3;
	shr.u32 	%r210, %r484, 2;
	xor.b32  	%r211, %r210, %r484;
	shl.b32 	%r212, %r429, 4;
	shl.b32 	%r213, %r211, 1;
	xor.b32  	%r214, %r212, %r213;
	xor.b32  	%r215, %r214, %r429;
	xor.b32  	%r430, %r215, %r211;
	add.s32 	%r216, %r487, %r430;
	add.s32 	%r217, %r216, 1087311;
	rem.u32 	%r218, %r217, %r209;
	ld.u64 	%rd107, [%rd24+8];
	mul.wide.u32 	%rd108, %r209, 4;
	add.s64 	%rd109, %rd107, %rd108;
	ld.u32 	%r219, [%rd109];
	mul.wide.u32 	%rd110, %r218, 4;
	add.s64 	%rd111, %rd107, %rd110;
	ld.u32 	%r220, [%rd111+4];
	st.u32 	[%rd109], %r220;
	ld.u64 	%rd112, [%rd24+8];
	add.s64 	%rd113, %rd112, %rd110;
	st.u32 	[%rd113+4], %r219;
	add.s32 	%r448, %r448, -4;
	shr.u32 	%r221, %r483, 2;
	xor.b32  	%r222, %r221, %r483;
	shl.b32 	%r223, %r430, 4;
	shl.b32 	%r224, %r222, 1;
	xor.b32  	%r225, %r223, %r224;
	xor.b32  	%r226, %r225, %r430;
	xor.b32  	%r453, %r226, %r222;
	add.s32 	%r487, %r487, 1449748;
	add.s32 	%r227, %r453, %r487;
	rem.u32 	%r228, %r227, %r448;
	ld.u64 	%rd114, [%rd24+8];
	mul.wide.u32 	%rd115, %r448, 4;
	add.s64 	%rd116, %rd114, %rd115;
	ld.u32 	%r229, [%rd116];
	mul.wide.u32 	%rd117, %r228, 4;
	add.s64 	%rd118, %rd114, %rd117;
	ld.u32 	%r230, [%rd118+4];
	st.u32 	[%rd116], %r230;
	ld.u64 	%rd119, [%rd24+8];
	add.s64 	%rd120, %rd119, %rd117;
	st.u32 	[%rd120+4], %r229;
	add.s32 	%r454, %r454, 4;
	setp.eq.s32 	%p14, %r454, %r29;
	mov.u32 	%r450, %r485;
	mov.u32 	%r484, %r429;
	mov.u32 	%r483, %r430;
	mov.u32 	%r455, %r486;
	@%p14 bra 	$L__BB0_18;
	bra.uni 	$L__BB0_17;
$L__BB0_18:
	setp.eq.s32 	%p15, %r28, 0;
	mov.u32 	%r482, %r453;
	mov.u32 	%r483, %r430;
	mov.u32 	%r484, %r429;
	@%p15 bra 	$L__BB0_23;
	setp.eq.s32 	%p16, %r28, 1;
	mov.u32 	%r437, %r486;
	mov.u32 	%r438, %r485;
	mov.u32 	%r439, %r429;
	mov.u32 	%r440, %r430;
	mov.u32 	%r441, %r453;
	@%p16 bra 	$L__BB0_21;
	add.s32 	%r232, %r448, -1;
	shr.u32 	%r233, %r486, 2;
	xor.b32  	%r234, %r233, %r486;
	shl.b32 	%r235, %r453, 4;
	shl.b32 	%r236, %r234, 1;
	xor.b32  	%r237, %r235, %r236;
	xor.b32  	%r238, %r237, %r453;
	xor.b32  	%r483, %r238, %r234;
	add.s32 	%r239, %r487, %r483;
	add.s32 	%r240, %r239, 362437;
	rem.u32 	%r241, %r240, %r232;
	ld.u64 	%rd121, [%rd24+8];
	mul.wide.u32 	%rd122, %r232, 4;
	add.s64 	%rd123, %rd121, %rd122;
	ld.u32 	%r242, [%rd123];
	mul.wide.u32 	%rd124, %r241, 4;
	add.s64 	%rd125, %rd121, %rd124;
	ld.u32 	%r243, [%rd125+4];
	st.u32 	[%rd123], %r243;
	ld.u64 	%rd126, [%rd24+8];
	add.s64 	%rd127, %rd126, %rd124;
	st.u32 	[%rd127+4], %r242;
	add.s32 	%r448, %r448, -2;
	shr.u32 	%r244, %r485, 2;
	xor.b32  	%r245, %r244, %r485;
	shl.b32 	%r246, %r483, 4;
	shl.b32 	%r247, %r245, 1;
	xor.b32  	%r248, %r246, %r247;
	xor.b32  	%r249, %r248, %r483;
	xor.b32  	%r482, %r249, %r245;
	add.s32 	%r487, %r487, 724874;
	add.s32 	%r250, %r482, %r487;
	rem.u32 	%r251, %r250, %r448;
	ld.u64 	%rd128, [%rd24+8];
	mul.wide.u32 	%rd129, %r448, 4;
	add.s64 	%rd130, %rd128, %rd129;
	ld.u32 	%r252, [%rd130];
	mul.wide.u32 	%rd131, %r251, 4;
	add.s64 	%rd132, %rd128, %rd131;
	ld.u32 	%r253, [%rd132+4];
	st.u32 	[%rd130], %r253;
	ld.u64 	%rd133, [%rd24+8];
	add.s64 	%rd134, %rd133, %rd131;
	st.u32 	[%rd134+4], %r252;
	mov.u32 	%r437, %r429;
	mov.u32 	%r438, %r430;
	mov.u32 	%r439, %r453;
	mov.u32 	%r440, %r483;
	mov.u32 	%r441, %r482;
$L__BB0_21:
	and.b32  	%r254, %r27, 1;
	setp.eq.b32 	%p17, %r254, 1;
	not.pred 	%p18, %p17;
	mov.u32 	%r484, %r453;
	mov.u32 	%r485, %r430;
	mov.u32 	%r486, %r429;
	@%p18 bra 	$L__BB0_23;
	add.s32 	%r255, %r448, -1;
	shr.u32 	%r256, %r437, 2;
	xor.b32  	%r257, %r256, %r437;
	shl.b32 	%r258, %r441, 4;
	shl.b32 	%r259, %r257, 1;
	xor.b32  	%r260, %r258, %r259;
	xor.b32  	%r261, %r260, %r441;
	xor.b32  	%r482, %r261, %r257;
	add.s32 	%r487, %r487, 362437;
	add.s32 	%r262, %r482, %r487;
	rem.u32 	%r263, %r262, %r255;
	ld.u64 	%rd135, [%rd24+8];
	mul.wide.u32 	%rd136, %r255, 4;
	add.s64 	%rd137, %rd135, %rd136;
	ld.u32 	%r264, [%rd137];
	mul.wide.u32 	%rd138, %r263, 4;
	add.s64 	%rd139, %rd135, %rd138;
	ld.u32 	%r265, [%rd139+4];
	st.u32 	[%rd137], %r265;
	ld.u64 	%rd140, [%rd24+8];
	add.s64 	%rd141, %rd140, %rd138;
	st.u32 	[%rd141+4], %r264;
	mov.u32 	%r483, %r441;
	mov.u32 	%r484, %r440;
	mov.u32 	%r485, %r439;
	mov.u32 	%r486, %r438;
$L__BB0_23:
	setp.lt.s32 	%p19, %r144, 2;
	add.s32 	%r65, %r144, -1;
	@%p19 bra 	$L__BB0_35;
	ld.f64 	%fd105, [%rd24];
	add.s32 	%r267, %r144, -2;
	and.b32  	%r66, %r65, 7;
	setp.lt.u32 	%p20, %r267, 7;
	mov.b32 	%r457, 0;
	@%p20 bra 	$L__BB0_27;
	and.b32  	%r457, %r65, -8;
	ld.u64 	%rd142, [%rd24+8];
	neg.s32 	%r456, %r457;
	add.s64 	%rd243, %rd142, 16;
$L__BB0_26:
	.pragma "nounroll";
	ld.u32 	%r268, [%rd243+-16];
	ld.u32 	%r269, [%rd243+-12];
	mad.lo.s32 	%r270, %r268, %r144, %r269;
	mul.wide.s32 	%rd143, %r270, 8;
	add.s64 	%rd144, %rd1, %rd143;
	ld.global.f64 	%fd37, [%rd144];
	add.f64 	%fd38, %fd37, %fd105;
	st.f64 	[%rd24], %fd38;
	ld.u32 	%r271, [%rd243+-12];
	ld.u32 	%r272, [%rd243+-8];
	mad.lo.s32 	%r273, %r271, %r144, %r272;
	mul.wide.s32 	%rd145, %r273, 8;
	add.s64 	%rd146, %rd1, %rd145;
	ld.global.f64 	%fd39, [%rd146];
	add.f64 	%fd40, %fd39, %fd38;
	st.f64 	[%rd24], %fd40;
	ld.u32 	%r274, [%rd243+-8];
	ld.u32 	%r275, [%rd243+-4];
	mad.lo.s32 	%r276, %r274, %r144, %r275;
	mul.wide.s32 	%rd147, %r276, 8;
	add.s64 	%rd148, %rd1, %rd147;
	ld.global.f64 	%fd41, [%rd148];
	add.f64 	%fd42, %fd41, %fd40;
	st.f64 	[%rd24], %fd42;
	ld.u32 	%r277, [%rd243+-4];
	ld.u32 	%r278, [%rd243];
	mad.lo.s32 	%r279, %r277, %r144, %r278;
	mul.wide.s32 	%rd149, %r279, 8;
	add.s64 	%rd150, %rd1, %rd149;
	ld.global.f64 	%fd43, [%rd150];
	add.f64 	%fd44, %fd43, %fd42;
	st.f64 	[%rd24], %fd44;
	ld.u32 	%r280, [%rd243];
	ld.u32 	%r281, [%rd243+4];
	mad.lo.s32 	%r282, %r280, %r144, %r281;
	mul.wide.s32 	%rd151, %r282, 8;
	add.s64 	%rd152, %rd1, %rd151;
	ld.global.f64 	%fd45, [%rd152];
	add.f64 	%fd46, %fd45, %fd44;
	st.f64 	[%rd24], %fd46;
	ld.u32 	%r283, [%rd243+4];
	ld.u32 	%r284, [%rd243+8];
	mad.lo.s32 	%r285, %r283, %r144, %r284;
	mul.wide.s32 	%rd153, %r285, 8;
	add.s64 	%rd154, %rd1, %rd153;
	ld.global.f64 	%fd47, [%rd154];
	add.f64 	%fd48, %fd47, %fd46;
	st.f64 	[%rd24], %fd48;
	ld.u32 	%r286, [%rd243+8];
	ld.u32 	%r287, [%rd243+12];
	mad.lo.s32 	%r288, %r286, %r144, %r287;
	mul.wide.s32 	%rd155, %r288, 8;
	add.s64 	%rd156, %rd1, %rd155;
	ld.global.f64 	%fd49, [%rd156];
	add.f64 	%fd50, %fd49, %fd48;
	st.f64 	[%rd24], %fd50;
	ld.u32 	%r289, [%rd243+12];
	ld.u32 	%r290, [%rd243+16];
	mad.lo.s32 	%r291, %r289, %r144, %r290;
	mul.wide.s32 	%rd157, %r291, 8;
	add.s64 	%rd158, %rd1, %rd157;
	ld.global.f64 	%fd51, [%rd158];
	add.f64 	%fd105, %fd51, %fd50;
	st.f64 	[%rd24], %fd105;
	add.s32 	%r456, %r456, 8;
	add.s64 	%rd243, %rd243, 32;
	setp.ne.s32 	%p21, %r456, 0;
	@%p21 bra 	$L__BB0_26;
$L__BB0_27:
	setp.eq.s32 	%p22, %r66, 0;
	@%p22 bra 	$L__BB0_35;
	and.b32  	%r87, %r65, 3;
	setp.lt.u32 	%p23, %r66, 4;
	@%p23 bra 	$L__BB0_30;
	ld.u64 	%rd159, [%rd24+8];
	mul.wide.u32 	%rd160, %r457, 4;
	add.s64 	%rd161, %rd159, %rd160;
	ld.u32 	%r292, [%rd161];
	ld.u32 	%r293, [%rd161+4];
	mad.lo.s32 	%r294, %r292, %r144, %r293;
	mul.wide.s32 	%rd162, %r294, 8;
	add.s64 	%rd163, %rd1, %rd162;
	ld.global.f64 	%fd52, [%rd163];
	add.f64 	%fd53, %fd52, %fd105;
	st.f64 	[%rd24], %fd53;
	ld.u32 	%r295, [%rd161+4];
	ld.u32 	%r296, [%rd161+8];
	mad.lo.s32 	%r297, %r295, %r144, %r296;
	mul.wide.s32 	%rd164, %r297, 8;
	add.s64 	%rd165, %rd1, %rd164;
	ld.global.f64 	%fd54, [%rd165];
	add.f64 	%fd55, %fd54, %fd53;
	st.f64 	[%rd24], %fd55;
	ld.u32 	%r298, [%rd161+8];
	ld.u32 	%r299, [%rd161+12];
	mad.lo.s32 	%r300, %r298, %r144, %r299;
	mul.wide.s32 	%rd166, %r300, 8;
	add.s64 	%rd167, %rd1, %rd166;
	ld.global.f64 	%fd56, [%rd167];
	add.f64 	%fd57, %fd56, %fd55;
	st.f64 	[%rd24], %fd57;
	ld.u32 	%r301, [%rd161+12];
	add.s32 	%r457, %r457, 4;
	ld.u32 	%r302, [%rd161+16];
	mad.lo.s32 	%r303, %r301, %r144, %r302;
	mul.wide.s32 	%rd168, %r303, 8;
	add.s64 	%rd169, %rd1, %rd168;
	ld.global.f64 	%fd58, [%rd169];
	add.f64 	%fd105, %fd58, %fd57;
	st.f64 	[%rd24], %fd105;
$L__BB0_30:
	setp.eq.s32 	%p24, %r87, 0;
	@%p24 bra 	$L__BB0_35;
	setp.eq.s32 	%p25, %r87, 1;
	@%p25 bra 	$L__BB0_33;
	ld.u64 	%rd170, [%rd24+8];
	mul.wide.u32 	%rd171, %r457, 4;
	add.s64 	%rd172, %rd170, %rd171;
	ld.u32 	%r304, [%rd172];
	ld.u32 	%r305, [%rd172+4];
	mad.lo.s32 	%r306, %r304, %r144, %r305;
	mul.wide.s32 	%rd173, %r306, 8;
	add.s64 	%rd174, %rd1, %rd173;
	ld.global.f64 	%fd59, [%rd174];
	add.f64 	%fd60, %fd59, %fd105;
	st.f64 	[%rd24], %fd60;
	ld.u32 	%r307, [%rd172+4];
	add.s32 	%r457, %r457, 2;
	ld.u32 	%r308, [%rd172+8];
	mad.lo.s32 	%r309, %r307, %r144, %r308;
	mul.wide.s32 	%rd175, %r309, 8;
	add.s64 	%rd176, %rd1, %rd175;
	ld.global.f64 	%fd61, [%rd176];
	add.f64 	%fd105, %fd61, %fd60;
	st.f64 	[%rd24], %fd105;
$L__BB0_33:
	and.b32  	%r310, %r65, 1;
	setp.eq.b32 	%p26, %r310, 1;
	not.pred 	%p27, %p26;
	@%p27 bra 	$L__BB0_35;
	ld.u64 	%rd177, [%rd24+8];
	mul.wide.u32 	%rd178, %r457, 4;
	add.s64 	%rd179, %rd177, %rd178;
	ld.u32 	%r311, [%rd179];
	ld.u32 	%r312, [%rd179+4];
	mad.lo.s32 	%r313, %r311, %r144, %r312;
	mul.wide.s32 	%rd180, %r313, 8;
	add.s64 	%rd181, %rd1, %rd180;
	ld.global.f64 	%fd62, [%rd181];
	add.f64 	%fd63, %fd62, %fd105;
	st.f64 	[%rd24], %fd63;
$L__BB0_35:
	{ // callseq 2, 0
	.param .b64 param0;
	st.param.b64 	[param0], 4;
	.param .b64 retval0;
	call.uni (retval0), 
	malloc, 
	(
	param0
	);
	ld.param.b64 	%rd182, [retval0];
	} // callseq 2
	mov.b32 	%r315, 1;
	st.u32 	[%rd182], %r315;
	{ // callseq 3, 0
	.param .b64 param0;
	st.param.b64 	[param0], 4;
	.param .b64 retval0;
	call.uni (retval0), 
	malloc, 
	(
	param0
	);
	ld.param.b64 	%rd183, [retval0];
	} // callseq 3
	mov.b32 	%r316, 2;
	st.u32 	[%rd183], %r316;
	mov.f64 	%fd108, 0d4034000000000000;
	mov.b32 	%r488, 0;
$L__BB0_36:
	ld.f64 	%fd10, [%rd24];
	shr.u32 	%r317, %r486, 2;
	xor.b32  	%r318, %r317, %r486;
	shl.b32 	%r319, %r482, 4;
	shl.b32 	%r320, %r318, 1;
	xor.b32  	%r321, %r319, %r320;
	xor.b32  	%r322, %r321, %r482;
	xor.b32  	%r476, %r322, %r318;
	add.s32 	%r323, %r487, %r476;
	add.s32 	%r324, %r323, 362437;
	rem.u32 	%r325, %r324, %r65;
	add.s32 	%r326, %r325, 1;
	st.u32 	[%rd182], %r326;
	shr.u32 	%r327, %r485, 2;
	xor.b32  	%r328, %r327, %r485;
	shl.b32 	%r329, %r476, 4;
	shl.b32 	%r330, %r328, 1;
	xor.b32  	%r331, %r330, %r329;
	xor.b32  	%r332, %r331, %r328;
	xor.b32  	%r475, %r332, %r476;
	add.s32 	%r487, %r487, 724874;
	add.s32 	%r333, %r475, %r487;
	rem.u32 	%r334, %r333, %r65;
	add.s32 	%r473, %r334, 1;
	st.u32 	[%rd183], %r473;
	ld.u32 	%r474, [%rd182];
	setp.ne.s32 	%p28, %r474, %r473;
	@%p28 bra 	$L__BB0_39;
	mov.u32 	%r472, %r484;
$L__BB0_38:
	mov.u32 	%r484, %r483;
	mov.u32 	%r483, %r482;
	mov.u32 	%r482, %r476;
	mov.u32 	%r476, %r475;
	shr.u32 	%r335, %r472, 2;
	xor.b32  	%r336, %r335, %r472;
	shl.b32 	%r337, %r476, 4;
	shl.b32 	%r338, %r336, 1;
	xor.b32  	%r339, %r337, %r338;
	xor.b32  	%r340, %r339, %r476;
	xor.b32  	%r475, %r340, %r336;
	add.s32 	%r487, %r487, 362437;
	add.s32 	%r341, %r475, %r487;
	rem.u32 	%r342, %r341, %r65;
	add.s32 	%r474, %r342, 1;
	st.u32 	[%rd182], %r474;
	ld.u32 	%r473, [%rd183];
	setp.eq.s32 	%p29, %r474, %r473;
	mov.u32 	%r472, %r484;
	@%p29 bra 	$L__BB0_38;
$L__BB0_39:
	mov.u32 	%r486, %r484;
	mov.u32 	%r485, %r483;
	mov.u32 	%r118, %r482;
	ld.u64 	%rd14, [%rd24+8];
	setp.eq.s32 	%p30, %r474, 0;
	mov.f64 	%fd110, 0d0000000000000000;
	@%p30 bra 	$L__BB0_41;
	mul.wide.s32 	%rd184, %r474, 4;
	add.s64 	%rd185, %rd14, %rd184;
	ld.u32 	%r343, [%rd185+-4];
	ld.u32 	%r344, [%rd185];
	mad.lo.s32 	%r345, %r343, %r144, %r344;
	mul.wide.s32 	%rd186, %r345, 8;
	add.s64 	%rd187, %rd1, %rd186;
	ld.global.f64 	%fd66, [%rd187];
	add.f64 	%fd110, %fd66, 0d0000000000000000;
$L__BB0_41:
	setp.eq.s32 	%p31, %r474, %r65;
	@%p31 bra 	$L__BB0_43;
	mul.wide.s32 	%rd188, %r474, 4;
	add.s64 	%rd189, %rd14, %rd188;
	ld.u32 	%r346, [%rd189];
	ld.u32 	%r347, [%rd189+4];
	mad.lo.s32 	%r348, %r346, %r144, %r347;
	mul.wide.s32 	%rd190, %r348, 8;
	add.s64 	%rd191, %rd1, %rd190;
	ld.global.f64 	%fd67, [%rd191];
	add.f64 	%fd110, %fd110, %fd67;
$L__BB0_43:
	setp.eq.s32 	%p32, %r473, 0;
	mov.f64 	%fd111, 0d0000000000000000;
	@%p32 bra 	$L__BB0_45;
	mul.wide.s32 	%rd192, %r473, 4;
	add.s64 	%rd193, %rd14, %rd192;
	ld.u32 	%r349, [%rd193+-4];
	ld.u32 	%r350, [%rd193];
	mad.lo.s32 	%r351, %r349, %r144, %r350;
	mul.wide.s32 	%rd194, %r351, 8;
	add.s64 	%rd195, %rd1, %rd194;
	ld.global.f64 	%fd69, [%rd195];
	add.f64 	%fd111, %fd69, 0d0000000000000000;
$L__BB0_45:
	setp.ne.s32 	%p33, %r473, %r65;
	@%p33 bra 	$L__BB0_47;
	add.s64 	%rd201, %rd14, %rd3;
	ld.u32 	%r481, [%rd201+-4];
	bra.uni 	$L__BB0_48;
$L__BB0_47:
	mul.wide.s32 	%rd196, %r473, 4;
	add.s64 	%rd197, %rd14, %rd196;
	ld.u32 	%r481, [%rd197];
	ld.u32 	%r352, [%rd197+4];
	mad.lo.s32 	%r353, %r481, %r144, %r352;
	mul.wide.s32 	%rd198, %r353, 8;
	add.s64 	%rd199, %rd1, %rd198;
	ld.global.f64 	%fd70, [%rd199];
	add.f64 	%fd111, %fd111, %fd70;
$L__BB0_48:
	sub.f64 	%fd72, %fd10, %fd110;
	sub.f64 	%fd19, %fd72, %fd111;
	mul.wide.s32 	%rd202, %r474, 4;
	add.s64 	%rd203, %rd14, %rd202;
	ld.u32 	%r354, [%rd203];
	st.u32 	[%rd203], %r481;
	ld.u32 	%r355, [%rd183];
	mul.wide.s32 	%rd204, %r355, 4;
	add.s64 	%rd205, %rd14, %rd204;
	st.u32 	[%rd205], %r354;
	ld.u64 	%rd15, [%rd24+8];
	ld.u32 	%r125, [%rd182];
	setp.eq.s32 	%p34, %r125, 0;
	mov.f64 	%fd114, 0d0000000000000000;
	@%p34 bra 	$L__BB0_50;
	mul.wide.s32 	%rd206, %r125, 4;
	add.s64 	%rd207, %rd15, %rd206;
	ld.u32 	%r356, [%rd207+-4];
	ld.u32 	%r357, [%rd207];
	mad.lo.s32 	%r358, %r356, %r144, %r357;
	mul.wide.s32 	%rd208, %r358, 8;
	add.s64 	%rd209, %rd1, %rd208;
	ld.global.f64 	%fd73, [%rd209];
	add.f64 	%fd114, %fd73, 0d0000000000000000;
$L__BB0_50:
	setp.eq.s32 	%p35, %r125, %r65;
	@%p35 bra 	$L__BB0_52;
	mul.wide.s32 	%rd210, %r125, 4;
	add.s64 	%rd211, %rd15, %rd210;
	ld.u32 	%r359, [%rd211];
	ld.u32 	%r360, [%rd211+4];
	mad.lo.s32 	%r361, %r359, %r144, %r360;
	mul.wide.s32 	%rd212, %r361, 8;
	add.s64 	%rd213, %rd1, %rd212;
	ld.global.f64 	%fd74, [%rd213];
	add.f64 	%fd114, %fd114, %fd74;
$L__BB0_52:
	add.f64 	%fd24, %fd19, %fd114;
	ld.u32 	%r126, [%rd183];
	setp.eq.s32 	%p36, %r126, 0;
	mov.f64 	%fd116, 0d0000000000000000;
	@%p36 bra 	$L__BB0_54;
	mul.wide.s32 	%rd214, %r126, 4;
	add.s64 	%rd215, %rd15, %rd214;
	ld.u32 	%r362, [%rd215+-4];
	ld.u32 	%r363, [%rd215];
	mad.lo.s32 	%r364, %r362, %r144, %r363;
	mul.wide.s32 	%rd216, %r364, 8;
	add.s64 	%rd217, %rd1, %rd216;
	ld.global.f64 	%fd76, [%rd217];
	add.f64 	%fd116, %fd76, 0d0000000000000000;
$L__BB0_54:
	setp.eq.s32 	%p37, %r126, %r65;
	@%p37 bra 	$L__BB0_56;
	mul.wide.s32 	%rd218, %r126, 4;
	add.s64 	%rd219, %rd15, %rd218;
	ld.u32 	%r365, [%rd219];
	ld.u32 	%r366, [%rd219+4];
	mad.lo.s32 	%r367, %r365, %r144, %r366;
	mul.wide.s32 	%rd220, %r367, 8;
	add.s64 	%rd221, %rd1, %rd220;
	ld.global.f64 	%fd77, [%rd221];
	add.f64 	%fd116, %fd116, %fd77;
$L__BB0_56:
	add.f64 	%fd29, %fd24, %fd116;
	setp.geu.f64 	%p38, %fd29, %fd10;
	@%p38 bra 	$L__BB0_58;
	st.f64 	[%rd24], %fd29;
	mov.b32 	%r488, 0;
	mov.u32 	%r482, %r475;
	mov.u32 	%r483, %r476;
	mov.u32 	%r484, %r118;
	bra.uni 	$L__BB0_65;
$L__BB0_58:
	setp.lt.f64 	%p39, %fd108, 0d3D719799812DEA11;
	mov.f64 	%fd117, 0d0000000000000000;
	@%p39 bra 	$L__BB0_62;
	sub.f64 	%fd79, %fd10, %fd29;
	div.rn.f64 	%fd30, %fd79, %fd108;
	fma.rn.f64 	%fd80, %fd30, 0d3FF71547652B82FE, 0d4338000000000000;
	{
	.reg .b32 %temp; 
	mov.b64 	{%r127, %temp}, %fd80;
	}
	mov.f64 	%fd81, 0dC338000000000000;
	add.rn.f64 	%fd82, %fd80, %fd81;
	fma.rn.f64 	%fd83, %fd82, 0dBFE62E42FEFA39EF, %fd30;
	fma.rn.f64 	%fd84, %fd82, 0dBC7ABC9E3B39803F, %fd83;
	fma.rn.f64 	%fd85, %fd84, 0d3E5ADE1569CE2BDF, 0d3E928AF3FCA213EA;
	fma.rn.f64 	%fd86, %fd85, %fd84, 0d3EC71DEE62401315;
	fma.rn.f64 	%fd87, %fd86, %fd84, 0d3EFA01997C89EB71;
	fma.rn.f64 	%fd88, %fd87, %fd84, 0d3F2A01A014761F65;
	fma.rn.f64 	%fd89, %fd88, %fd84, 0d3F56C16C1852B7AF;
	fma.rn.f64 	%fd90, %fd89, %fd84, 0d3F81111111122322;
	fma.rn.f64 	%fd91, %fd90, %fd84, 0d3FA55555555502A1;
	fma.rn.f64 	%fd92, %fd91, %fd84, 0d3FC5555555555511;
	fma.rn.f64 	%fd93, %fd92, %fd84, 0d3FE000000000000B;
	fma.rn.f64 	%fd94, %fd93, %fd84, 0d3FF0000000000000;
	fma.rn.f64 	%fd95, %fd94, %fd84, 0d3FF0000000000000;
	{
	.reg .b32 %temp; 
	mov.b64 	{%r128, %temp}, %fd95;
	}
	{
	.reg .b32 %temp; 
	mov.b64 	{%temp, %r129}, %fd95;
	}
	shl.b32 	%r368, %r127, 20;
	add.s32 	%r369, %r368, %r129;
	mov.b64 	%fd117, {%r128, %r369};
	{
	.reg .b32 %temp; 
	mov.b64 	{%temp, %r370}, %fd30;
	}
	mov.b32 	%f2, %r370;
	abs.f32 	%f1, %f2;
	setp.lt.f32 	%p40, %f1, 0f4086232B;
	@%p40 bra 	$L__BB0_62;
	setp.lt.f64 	%p41, %fd30, 0d0000000000000000;
	add.f64 	%fd96, %fd30, 0d7FF0000000000000;
	selp.f64 	%fd117, 0d0000000000000000, %fd96, %p41;
	setp.geu.f32 	%p42, %f1, 0f40874800;
	@%p42 bra 	$L__BB0_62;
	shr.u32 	%r371, %r127, 31;
	add.s32 	%r372, %r127, %r371;
	shr.s32 	%r373, %r372, 1;
	shl.b32 	%r374, %r373, 20;
	add.s32 	%r375, %r129, %r374;
	mov.b64 	%fd97, {%r128, %r375};
	sub.s32 	%r376, %r127, %r373;
	shl.b32 	%r377, %r376, 20;
	add.s32 	%r378, %r377, 1072693248;
	mov.b32 	%r379, 0;
	mov.b64 	%fd98, {%r379, %r378};
	mul.f64 	%fd117, %fd98, %fd97;
$L__BB0_62:
	shr.u32 	%r380, %r486, 2;
	xor.b32  	%r381, %r380, %r486;
	shl.b32 	%r382, %r475, 4;
	shl.b32 	%r383, %r381, 1;
	xor.b32  	%r384, %r382, %r383;
	xor.b32  	%r385, %r384, %r475;
	xor.b32  	%r483, %r385, %r381;
	add.s32 	%r386, %r487, %r483;
	add.s32 	%r387, %r386, 362437;
	shr.u32 	%r388, %r485, 2;
	xor.b32  	%r389, %r388, %r485;
	shl.b32 	%r390, %r483, 4;
	shl.b32 	%r391, %r389, 1;
	xor.b32  	%r392, %r391, %r390;
	xor.b32  	%r393, %r392, %r389;
	xor.b32  	%r482, %r393, %r483;
	add.s32 	%r487, %r487, 724874;
	add.s32 	%r394, %r482, %r487;
	cvt.u64.u32 	%rd222, %r387;
	mul.wide.u32 	%rd223, %r394, 2097152;
	xor.b64  	%rd224, %rd223, %rd222;
	cvt.rn.f64.u64 	%fd99, %rd224;
	fma.rn.f64 	%fd100, %fd99, 0d3CA0000000000000, 0d3C90000000000000;
	setp.geu.f64 	%p43, %fd100, %fd117;
	@%p43 bra 	$L__BB0_64;
	st.f64 	[%rd24], %fd29;
	mov.b32 	%r488, 0;
	mov.u32 	%r484, %r475;
	mov.u32 	%r485, %r476;
	mov.u32 	%r486, %r118;
	bra.uni 	$L__BB0_65;
$L__BB0_64:
	mul.wide.s32 	%rd225, %r125, 4;
	add.s64 	%rd226, %rd15, %rd225;
	ld.u32 	%r395, [%rd226];
	mul.wide.s32 	%rd227, %r126, 4;
	add.s64 	%rd228, %rd15, %rd227;
	ld.u32 	%r396, [%rd228];
	st.u32 	[%rd226], %r396;
	ld.u32 	%r397, [%rd183];
	mul.wide.s32 	%rd229, %r397, 4;
	add.s64 	%rd230, %rd15, %rd229;
	st.u32 	[%rd230], %r395;
	add.s32 	%r488, %r488, 1;
	mov.u32 	%r484, %r475;
	mov.u32 	%r485, %r476;
	mov.u32 	%r486, %r118;
$L__BB0_65:
	mul.f64 	%fd108, %fd108, 0d3FEFFFFDE7210BE9;
	setp.lt.s32 	%p44, %r488, 2000;
	@%p44 bra 	$L__BB0_36;
	ld.f64 	%fd101, [%rd24];
	shl.b32 	%r400, %r1, 3;
	mov.u32 	%r401, _ZZ13wsp_sa_kernelPdPiS_iE5sdata;
	add.s32 	%r141, %r401, %r400;
	st.shared.f64 	[%r141], %fd101;
	bar.sync 	0;
	setp.lt.u32 	%p45, %r489, 2;
	@%p45 bra 	$L__BB0_72;
	shl.b32 	%r406, %r1, 2;
$L__BB0_68:
	mov.u32 	%r142, %r489;
	shr.u32 	%r489, %r142, 1;
	add.s32 	%r402, %r489, %r4;
	setp.ge.u32 	%p46, %r1, %r489;
	setp.ge.s32 	%p47, %r402, %r144;
	or.pred  	%p48, %p46, %p47;
	@%p48 bra 	$L__BB0_71;
	ld.shared.f64 	%fd102, [%r141];
	shl.b32 	%r403, %r489, 3;
	add.s32 	%r404, %r141, %r403;
	ld.shared.f64 	%fd36, [%r404];
	setp.leu.f64 	%p49, %fd102, %fd36;
	@%p49 bra 	$L__BB0_71;
	st.shared.f64 	[%r141], %fd36;
	shl.b32 	%r405, %r489, 2;
	mov.u32 	%r407, _ZZ13wsp_sa_kernelPdPiS_iE5idata;
	add.s32 	%r408, %r407, %r406;
	add.s32 	%r409, %r408, %r405;
	ld.shared.u32 	%r410, [%r409];
	st.shared.u32 	[%r408], %r410;
$L__BB0_71:
	bar.sync 	0;
	setp.gt.u32 	%p50, %r142, 3;
	@%p50 bra 	$L__BB0_68;
$L__BB0_72:
	ld.shared.u32 	%r411, [_ZZ13wsp_sa_kernelPdPiS_iE5idata];
	setp.ne.s32 	%p51, %r1, %r411;
	@%p51 bra 	$L__BB0_76;
	ld.param.u64 	%rd240, [_Z13wsp_sa_kernelPdPiS_i_param_1];
	ld.param.u64 	%rd239, [_Z13wsp_sa_kernelPdPiS_i_param_0];
	ld.shared.f64 	%fd103, [_ZZ13wsp_sa_kernelPdPiS_iE5sdata];
	cvta.to.global.u64 	%rd231, %rd239;
	mul.wide.u32 	%rd232, %r2, 8;
	add.s64 	%rd233, %rd231, %rd232;
	st.global.f64 	[%rd233], %fd103;
	mul.lo.s32 	%r412, %r144, %r2;
	cvta.to.global.u64 	%rd234, %rd240;
	mul.wide.u32 	%rd235, %r412, 4;
	add.s64 	%rd16, %rd234, %rd235;
	add.s64 	%rd17, %rd24, 8;
	setp.eq.s32 	%p52, %r144, 0;
	@%p52 bra 	$L__BB0_76;
	ld.u64 	%rd18, [%rd17];
	mov.b64 	%rd244, 0;
$L__BB0_75:
	add.s64 	%rd237, %rd18, %rd244;
	ld.u8 	%rs1, [%rd237];
	add.s64 	%rd238, %rd16, %rd244;
	st.global.u8 	[%rd238], %rs1;
	add.s64 	%rd244, %rd244, 1;
	setp.lt.u64 	%p53, %rd244, %rd3;
	@%p53 bra 	$L__BB0_75;
$L__BB0_76:
	ret;

}


// ===== COMPILED SASS (sm_100) =====

	.target	sm_100

	.elftype	@"ET_EXEC"


//--------------------- .note.nv.tkinfo           --------------------------
	.section	.note.nv.tkinfo,"",@"SHT_NOTE"
	.sectionflags	@"SHF_NOTE_NV_TKINFO"
	.tkinfo
        /*0018*/ 	.word	0x00000002
        /*0030*/ 	.string	""
        /*0030*/ 	.string	"ptxas"
        /*0030*/ 	.string	"Cuda compilation tools, release 13.0, V13.0.88"
        /*0030*/ 	.string	"Build cuda_13.0.r13.0/compiler.36424714_0"
        /*0030*/ 	.string	"-arch sm_100 -m 64 "



//--------------------- .note.nv.cuinfo           --------------------------
	.section	.note.nv.cuinfo,"",@"SHT_NOTE"
	.sectionflags	@"SHF_NOTE_NV_CUINFO"
        /*0018*/ 	.short	0x0002
        /*001a*/ 	.short	0x0064
        /*001c*/ 	.short	0x0082
	.zero		2


//--------------------- .nv.info                  --------------------------
	.section	.nv.info,"",@"SHT_CUDA_INFO"
	.align	4


	//----- nvinfo : EIATTR_REGCOUNT
	.align		4
        /*0000*/ 	.byte	0x04, 0x2f
        /*0002*/ 	.short	(.L_10 - .L_9)
	.align		4
.L_9:
        /*0004*/ 	.word	index@(_Z13wsp_sa_kernelPdPiS_i)
        /*0008*/ 	.word	0x00000030


	//----- nvinfo : EIATTR_FRAME_SIZE
	.align		4
.L_10:
        /*000c*/ 	.byte	0x04, 0x11
        /*000e*/ 	.short	(.L_12 - .L_11)
	.align		4
.L_11:
        /*0010*/ 	.word	index@($__internal_0_$__cuda_sm20_div_rn_f64_full)
        /*0014*/ 	.word	0x00000000


	//----- nvinfo : EIATTR_FRAME_SIZE
	.align		4
.L_12:
        /*0018*/ 	.byte	0x04, 0x11
        /*001a*/ 	.short	(.L_14 - .L_13)
	.align		4
.L_13:
        /*001c*/ 	.word	index@(_Z13wsp_sa_kernelPdPiS_i)
        /*0020*/ 	.word	0x00000000


	//----- nvinfo : EIATTR_MIN_STACK_SIZE
	.align		4
.L_14:
        /*0024*/ 	.byte	0x04, 0x12
        /*0026*/ 	.short	(.L_16 - .L_15)
	.align		4
.L_15:
        /*0028*/ 	.word	index@(_Z13wsp_sa_kernelPdPiS_i)
        /*002c*/ 	.word	0x00000000
.L_16:


//--------------------- .nv.compat                --------------------------
	.section	.nv.compat,"",@"SHT_CUDA_COMPAT_INFO"
	.align	4
        /*0000*/ 	.byte	0x02, 0x09, 0x00, 0x00, 0x02, 0x02, 0x01, 0x00, 0x02, 0x05, 0x05, 0x00, 0x03, 0x07, 0x01, 0x01
        /*0010*/ 	.byte	0x02, 0x03, 0x00, 0x00, 0x02, 0x06, 0x01, 0x00, 0x04, 0x0b, 0x08, 0x00, 0x01, 0x00, 0x00, 0x00
        /*0020*/ 	.byte	0x00, 0x00, 0x00, 0x00


//--------------------- .nv.info._Z13wsp_sa_kernelPdPiS_i --------------------------
	.section	.nv.info._Z13wsp_sa_kernelPdPiS_i,"",@"SHT_CUDA_INFO"
	.sectionflags	@""
	.align	4


	//----- nvinfo : EIATTR_CUDA_API_VERSION
	.align		4
        /*0000*/ 	.byte	0x04, 0x37
        /*0002*/ 	.short	(.L_18 - .L_17)
.L_17:
        /*0004*/ 	.word	0x00000082


	//----- nvinfo : EIATTR_KPARAM_INFO
	.align		4
.L_18:
        /*0008*/ 	.byte	0x04, 0x17
        /*000a*/ 	.short	(.L_20 - .L_19)
.L_19:
        /*000c*/ 	.word	0x00000000
        /*0010*/ 	.short	0x0003
        /*0012*/ 	.short	0x0018
        /*0014*/ 	.byte	0x00, 0xf0, 0x11, 0x00


	//----- nvinfo : EIATTR_KPARAM_INFO
	.align		4
.L_20:
        /*0018*/ 	.byte	0x04, 0x17
        /*001a*/ 	.short	(.L_22 - .L_21)
.L_21:
        /*001c*/ 	.word	0x00000000
        /*0020*/ 	.short	0x0002
        /*0022*/ 	.short	0x0010
        /*0024*/ 	.byte	0x00, 0xf5, 0x21, 0x00


	//----- nvinfo : EIATTR_KPARAM_INFO
	.align		4
.L_22:
        /*0028*/ 	.byte	0x04, 0x17
        /*002a*/ 	.short	(.L_24 - .L_23)
.L_23:
        /*002c*/ 	.word	0x00000000
        /*0030*/ 	.short	0x0001
        /*0032*/ 	.short	0x0008
        /*0034*/ 	.byte	0x00, 0xf5, 0x21, 0x00


	//----- nvinfo : EIATTR_KPARAM_INFO
	.align		4
.L_24:
        /*0038*/ 	.byte	0x04, 0x17
        /*003a*/ 	.short	(.L_26 - .L_25)
.L_25:
        /*003c*/ 	.word	0x00000000
        /*0040*/ 	.short	0x0000
        /*0042*/ 	.short	0x0000
        /*0044*/ 	.byte	0x00, 0xf5, 0x21, 0x00


	//----- nvinfo : EIATTR_SPARSE_MMA_MASK
	.align		4
.L_26:
        /*0048*/ 	.byte	0x03, 0x50
        /*004a*/ 	.short	0x0000


	//----- nvinfo : EIATTR_MAXREG_COUNT
	.align		4
        /*004c*/ 	.byte	0x03, 0x1b
        /*004e*/ 	.short	0x00ff


	//----- nvinfo : EIATTR_NUM_BARRIERS
	.align		4
        /*0050*/ 	.byte	0x02, 0x4c
        /*0052*/ 	.byte	0x01
	.zero		1


	//----- nvinfo : EIATTR_EXTERNS
	.align		4
        /*0054*/ 	.byte	0x04, 0x0f
        /*0056*/ 	.short	(.L_28 - .L_27)


	//   ....[0]....
	.align		4
.L_27:
        /*0058*/ 	.word	index@(malloc)


	//----- nvinfo : EIATTR_MERCURY_ISA_VERSION
	.align		4
.L_28:
        /*005c*/ 	.byte	0x03, 0x5f
        /*005e*/ 	.short	0x0101


	//----- nvinfo : EIATTR_VRC_CTA_INIT_COUNT
	.align		4
        /*0060*/ 	.byte	0x02, 0x4a
	.zero		1
	.zero		1


	//----- nvinfo : EIATTR_SYSCALL_OFFSETS
	.align		4
        /*0064*/ 	.byte	0x04, 0x46
        /*0066*/ 	.short	(.L_30 - .L_29)


	//   ....[0]....
.L_29:
        /*0068*/ 	.word	0x00000200


	//   ....[1]....
        /*006c*/ 	.word	0x000002a0


	//   ....[2]....
        /*0070*/ 	.word	0x000029e0


	//   ....[3]....
        /*0074*/ 	.word	0x00002a80


	//----- nvinfo : EIATTR_EXIT_INSTR_OFFSETS
	.align		4
.L_30:
        /*0078*/ 	.byte	0x04, 0x1c
        /*007a*/ 	.short	(.L_32 - .L_31)


	//   ....[0]....
.L_31:
        /*007c*/ 	.word	0x000000e0


	//   ....[1]....
        /*0080*/ 	.word	0x000041b0


	//   ....[2]....
        /*0084*/ 	.word	0x00004220


	//   ....[3]....
        /*0088*/ 	.word	0x00004610


	//   ....[4]....
        /*008c*/ 	.word	0x00004680


	//----- nvinfo : EIATTR_CRS_STACK_SIZE
	.align		4
.L_32:
        /*0090*/ 	.byte	0x04, 0x1e
        /*0092*/ 	.short	(.L_34 - .L_33)
.L_33:
        /*0094*/ 	.word	0x00000000


	//----- nvinfo : EIATTR_CBANK_PARAM_SIZE
	.align		4
.L_34:
        /*0098*/ 	.byte	0x03, 0x19
        /*009a*/ 	.short	0x001c


	//----- nvinfo : EIATTR_PARAM_CBANK
	.align		4
        /*009c*/ 	.byte	0x04, 0x0a
        /*009e*/ 	.short	(.L_36 - .L_35)
	.align		4
.L_35:
        /*00a0*/ 	.word	index@(.nv.constant0._Z13wsp_sa_kernelPdPiS_i)
        /*00a4*/ 	.short	0x0380
        /*00a6*/ 	.short	0x001c


	//----- nvinfo : EIATTR_SW_WAR
	.align		4
.L_36:
        /*00a8*/ 	.byte	0x04, 0x36
        /*00aa*/ 	.short	(.L_38 - .L_37)
.L_37:
        /*00ac*/ 	.word	0x00000008
.L_38:


//--------------------- .nv.callgraph             --------------------------
	.section	.nv.callgraph,"",@"SHT_CUDA_CALLGRAPH"
	.align	4
	.sectionentsize	8
	.align		4
        /*0000*/ 	.word	0x00000000
	.align		4
        /*0004*/ 	.word	0xffffffff
	.align		4
        /*0008*/ 	.word	index@(_Z13wsp_sa_kernelPdPiS_i)
	.align		4
        /*000c*/ 	.word	index@(malloc)
	.align		4
        /*0010*/ 	.word	0x00000000
	.align		4
        /*0014*/ 	.word	0xfffffffe
	.align		4
        /*0018*/ 	.word	0x00000000
	.align		4
        /*001c*/ 	.word	0xfffffffd
	.align		4
        /*0020*/ 	.word	0x00000000
	.align		4
        /*0024*/ 	.word	0xfffffffc


//--------------------- .nv.constant4             --------------------------
	.section	.nv.constant4,"a",@progbits
	.align	8
	.align		8
.nv.constant4:
        /*0000*/ 	.dword	malloc
	.align		8
        /*0008*/ 	.dword	precalc_xorwow_matrix
	.align		8
        /*0010*/ 	.dword	precalc_xorwow_offset_matrix
	.align		8
        /*0018*/ 	.dword	mrg32k3aM1
	.align		8
        /*0020*/ 	.dword	mrg32k3aM2
	.align		8
        /*0028*/ 	.dword	mrg32k3aM1SubSeq
	.align		8
        /*0030*/ 	.dword	mrg32k3aM2SubSeq
	.align		8
        /*0038*/ 	.dword	mrg32k3aM1Seq
	.align		8
        /*0040*/ 	.dword	mrg32k3aM2Seq


//--------------------- .nv.constant3             --------------------------
	.section	.nv.constant3,"a",@progbits
	.align	8
.nv.constant3:
	.type		__cr_lgamma_table,@object
	.size		__cr_lgamma_table,(.L_8 - __cr_lgamma_table)
__cr_lgamma_table:
        /*0000*/ 	.byte	0x00, 0x00, 0x00, 0x00, 0x00, 0x00, 0x00, 0x00, 0x00, 0x00, 0x00, 0x00, 0x00, 0x00, 0x00, 0x00
        /*0010*/ 	.byte	0xef, 0x39, 0xfa, 0xfe, 0x42, 0x2e, 0xe6, 0x3f, 0x02, 0x20, 0x2a, 0xfa, 0x0b, 0xab, 0xfc, 0x3f
        /*0020*/ 	.byte	0xf9, 0x2c, 0x92, 0x7c, 0xa7, 0x6c, 0x09, 0x40, 0xc9, 0x79, 0x44, 0x3c, 0x64, 0x26, 0x13, 0x40
        /*0030*/ 	.byte	0xca, 0x01, 0xcf, 0x3a, 0x27, 0x51, 0x1a, 0x40, 0x30, 0xcc, 0x2d, 0xf3, 0xe1, 0x0c, 0x21, 0x40
        /*0040*/ 	.byte	0x0d, 0xb7, 0xfc, 0x82, 0x8e, 0x35, 0x25, 0x40
.L_8:


//--------------------- .text._Z13wsp_sa_kernelPdPiS_i --------------------------
	.section	.text._Z13wsp_sa_kernelPdPiS_i,"ax",@progbits
	.align	128
        .global         _Z13wsp_sa_kernelPdPiS_i
        .type           _Z13wsp_sa_kernelPdPiS_i,@function
        .size           _Z13wsp_sa_kernelPdPiS_i,(.L_x_42 - _Z13wsp_sa_kernelPdPiS_i)
        .other          _Z13wsp_sa_kernelPdPiS_i,@"STO_CUDA_ENTRY STV_DEFAULT"
_Z13wsp_sa_kernelPdPiS_i:
.text._Z13wsp_sa_kernelPdPiS_i:
[----:B------:R-:W0:Y:S01]  /*0000*/  LDC R1, c[0x0][0x37c] ;  /* 0x0000df00ff017b82 */ /* 0x000e220000000800 */
[----:B------:R-:W1:Y:S07]  /*0010*/  S2R R2, SR_TID.X ;  /* 0x0000000000027919 */ /* 0x000e6e0000002100 */
[----:B------:R-:W2:Y:S01]  /*0020*/  S2UR UR5, SR_CgaCtaId ;  /* 0x00000000000579c3 */ /* 0x000ea20000008800 */
[----:B------:R-:W3:Y:S01]  /*0030*/  LDCU UR6, c[0x0][0x360] ;  /* 0x00006c00ff0677ac */ /* 0x000ee20008000800 */
[----:B------:R-:W4:Y:S01]  /*0040*/  S2R R29, SR_CTAID.X ;  /* 0x00000000001d7919 */ /* 0x000f220000002500 */
[----:B------:R-:W5:Y:S01]  /*0050*/  LDCU UR7, c[0x0][0x398] ;  /* 0x00007300ff0777ac */ /* 0x000f620008000800 */
[----:B------:R-:W-:-:S02]  /*0060*/  UMOV UR4, 0x400 ;  /* 0x0000040000047882 */ /* 0x000fc40000000000 */
[----:B------:R-:W-:Y:S01]  /*0070*/  UIADD3 UR4, UPT, UPT, UR4, 0x800, URZ ;  /* 0x0000080004047890 */ /* 0x000fe2000fffe0ff */
[----:B---3--:R-:W-:-:S03]  /*0080*/  IMAD.U32 R27, RZ, RZ, UR6 ;  /* 0x00000006ff1b7e24 */ /* 0x008fc6000f8e00ff */
[----:B--2---:R-:W-:-:S06]  /*0090*/  ULEA UR4, UR5, UR4, 0x18 ;  /* 0x0000000405047291 */ /* 0x004fcc000f8ec0ff */
[----:B-1----:R-:W-:Y:S01]  /*00a0*/  LEA R0, R2, UR4, 0x2 ;  /* 0x0000000402007c11 */ /* 0x002fe2000f8e10ff */
[----:B----4-:R-:W-:-:S04]  /*00b0*/  IMAD R28, R29, UR6, R2 ;  /* 0x000000061d1c7c24 */ /* 0x010fc8000f8e0202 */
[----:B------:R1:W-:Y:S01]  /*00c0*/  STS [R0], R2 ;  /* 0x0000000200007388 */ /* 0x0003e20000000800 */
[----:B-----5:R-:W-:-:S13]  /*00d0*/  ISETP.GE.AND P0, PT, R28, UR7, PT ;  /* 0x000000071c007c0c */ /* 0x020fda000bf06270 */
[----:B01----:R-:W-:Y:S05]  /*00e0*/  @P0 EXIT ;  /* 0x000000000000094d */ /* 0x003fea0003800000 */
[----:B------:R-:W-:Y:S01]  /*00f0*/  MOV R2, 0x0 ;  /* 0x0000000000027802 */ /* 0x000fe20000000f00 */
[----:B------:R-:W-:Y:S01]  /*0100*/  IMAD.MOV.U32 R3, RZ, RZ, -0x266e14b1 ;  /* 0xd991eb4fff037424 */ /* 0x000fe200078e00ff */
[C---:B------:R-:W-:Y:S01]  /*0110*/  LOP3.LUT R0, R28.reuse, 0xaad26b49, RZ, 0x3c, !PT ;  /* 0xaad26b491c007812 */ /* 0x040fe200078e3cff */
[----:B------:R-:W-:Y:S01]  /*0120*/  HFMA2 R4, -RZ, RZ, 0, 9.5367431640625e-07 ;  /* 0x00000010ff047431 */ /* 0x000fe200000001ff */
[----:B------:R0:W1:Y:S01]  /*0130*/  LDC.64 R6, c[0x4][R2] ;  /* 0x0100000002067b82 */ /* 0x0000620000000a00 */
[----:B------:R-:W-:Y:S01]  /*0140*/  ISETP.GT.AND P0, PT, R28, -0x1, PT ;  /* 0xffffffff1c00780c */ /* 0x000fe20003f04270 */
[----:B------:R-:W-:Y:S01]  /*0150*/  IMAD.MOV.U32 R5, RZ, RZ, RZ ;  /* 0x000000ffff057224 */ /* 0x000fe200078e00ff */
[----:B------:R-:W2:Y:S01]  /*0160*/  LDCU.64 UR36, c[0x0][0x358] ;  /* 0x00006b00ff2477ac */ /* 0x000ea20008000a00 */
[----:B------:R-:W-:Y:S01]  /*0170*/  IMAD R0, R0, 0x4182bed5, RZ ;  /* 0x4182bed500007824 */ /* 0x000fe200078e02ff */
[----:B------:R-:W-:-:S03]  /*0180*/  SEL R3, R3, 0x8bf16996, P0 ;  /* 0x8bf1699603037807 */ /* 0x000fc60000000000 */
[C---:B------:R-:W-:Y:S01]  /*0190*/  VIADD R25, R0.reuse, 0x75bcd15 ;  /* 0x075bcd1500197836 */ /* 0x040fe20000000000 */
[C---:B------:R-:W-:Y:S01]  /*01a0*/  LOP3.LUT R33, R3.reuse, 0x5491333, RZ, 0x3c, !PT ;  /* 0x0549133303217812 */ /* 0x040fe200078e3cff */
[C---:B------:R-:W-:Y:S01]  /*01b0*/  VIADD R30, R3.reuse, 0x1f123bb5 ;  /* 0x1f123bb5031e7836 */ /* 0x040fe20000000000 */
[----:B------:R-:W-:Y:S01]  /*01c0*/  IADD3 R26, PT, PT, R3, 0x64f0c9, R0 ;  /* 0x0064f0c9031a7810 */ /* 0x000fe20007ffe000 */
[C---:B------:R-:W-:Y:S01]  /*01d0*/  VIADD R31, R0.reuse, 0x583f19 ;  /* 0x00583f19001f7836 */ /* 0x040fe20000000000 */
[----:B0-----:R-:W-:-:S07]  /*01e0*/  LOP3.LUT R24, R0, 0x159a55e5, RZ, 0x3c, !PT ;  /* 0x159a55e500187812 */ /* 0x001fce00078e3cff */
[----:B------:R-:W-:-:S07]  /*01f0*/  LEPC R20, `(.L_x_0) ;  /* 0x000000001014794e */ /* 0x000fce0000000000 */
[----:B-12---:R-:W-:Y:S05]  /*0200*/  CALL.ABS.NOINC R6 ;  /* 0x0000000006007343 */ /* 0x006fea0003c00000 */
.L_x_0:
[----:B------:R-:W0:Y:S01]  /*0210*/  LDC R18, c[0x0][0x398] ;  /* 0x0000e600ff127b82 */ /* 0x000e220000000800 */
[----:B------:R-:W-:Y:S01]  /*0220*/  MOV R16, R4 ;  /* 0x0000000400107202 */ /* 0x000fe20000000f00 */
[----:B------:R-:W-:-:S05]  /*0230*/  IMAD.MOV.U32 R17, RZ, RZ, R5 ;  /* 0x000000ffff117224 */ /* 0x000fca00078e0005 */
[----:B------:R1:W-:Y:S01]  /*0240*/  ST.E.64 desc[UR36][R16.64], RZ ;  /* 0x000000ff10007985 */ /* 0x0003e2000c101b24 */
[----:B------:R-:W2:Y:S01]  /*0250*/  LDC.64 R2, c[0x4][R2] ;  /* 0x0100000002027b82 */ /* 0x000ea20000000a00 */
[----:B0-----:R-:W-:-:S04]  /*0260*/  IMAD.WIDE R18, R18, 0x4, RZ ;  /* 0x0000000412127825 */ /* 0x001fc800078e02ff */
[----:B------:R-:W-:Y:S02]  /*0270*/  IMAD.MOV.U32 R4, RZ, RZ, R18 ;  /* 0x000000ffff047224 */ /* 0x000fe400078e0012 */
[----:B-1----:R-:W-:-:S07]  /*0280*/  IMAD.MOV.U32 R5, RZ, RZ, R19 ;  /* 0x000000ffff057224 */ /* 0x002fce00078e0013 */
[----:B------:R-:W-:-:S07]  /*0290*/  LEPC R20, `(.L_x_1) ;  /* 0x000000001014794e */ /* 0x000fce0000000000 */
[----:B--2---:R-:W-:Y:S05]  /*02a0*/  CALL.ABS.NOINC R2 ;  /* 0x0000000002007343 */ /* 0x004fea0003c00000 */
.L_x_1:
[----:B------:R-:W0:Y:S01]  /*02b0*/  LDC R0, c[0x0][0x398] ;  /* 0x0000e600ff007b82 */ /* 0x000e220000000800 */
[----:B------:R1:W-:Y:S04]  /*02c0*/  ST.E.64 desc[UR36][R16.64], RZ ;  /* 0x000000ff10007985 */ /* 0x0003e8000c101b24 */
[----:B------:R1:W-:Y:S01]  /*02d0*/  ST.E.64 desc[UR36][R16.64+0x8], R4 ;  /* 0x0000080410007985 */ /* 0x0003e2000c101b24 */
[C---:B0-----:R-:W-:Y:S02]  /*02e0*/  ISETP.GE.AND P0, PT, R0.reuse, 0x1, PT ;  /* 0x000000010000780c */ /* 0x041fe40003f06270 */
[----:B------:R-:W-:-:S11]  /*02f0*/  IADD3 R2, PT, PT, R0, -0x1, RZ ;  /* 0xffffffff00027810 */ /* 0x000fd60007ffe0ff */
[----:B-1----:R-:W-:Y:S05]  /*0300*/  @!P0 BRA `(.L_x_2) ;  /* 0x0000000800a48947 */ /* 0x002fea0003800000 */
[----:B------:R-:W-:Y:S01]  /*0310*/  ISETP.GE.U32.AND P1, PT, R2, 0xf, PT ;  /* 0x0000000f0200780c */ /* 0x000fe20003f26070 */
[----:B------:R-:W-:Y:S01]  /*0320*/  IMAD.MOV.U32 R3, RZ, RZ, RZ ;  /* 0x000000ffff037224 */ /* 0x000fe200078e00ff */
[----:B------:R-:W-:-:S04]  /*0330*/  LOP3.LUT R7, R0, 0xf, RZ, 0xc0, !PT ;  /* 0x0000000f00077812 */ /* 0x000fc800078ec0ff */
[----:B------:R-:W-:-:S07]  /*0340*/  ISETP.NE.AND P0, PT, R7, RZ, PT ;  /* 0x000000ff0700720c */ /* 0x000fce0003f05270 */
[----:B------:R-:W-:Y:S06]  /*0350*/  @!P1 BRA `(.L_x_3) ;  /* 0x0000000400649947 */ /* 0x000fec0003800000 */
[----:B------:R-:W-:Y:S01]  /*0360*/  BSSY.RECONVERGENT B0, `(.L_x_3) ;  /* 0x0000058000007945 */ /* 0x000fe20003800200 */
[----:B------:R-:W-:Y:S01]  /*0370*/  LOP3.LUT R3, R0, 0x7ffffff0, RZ, 0xc0, !PT ;  /* 0x7ffffff000037812 */ /* 0x000fe200078ec0ff */
[----:B------:R-:W-:Y:S01]  /*0380*/  IMAD.MOV.U32 R6, RZ, RZ, RZ ;  /* 0x000000ffff067224 */ /* 0x000fe200078e00ff */
[----:B------:R-:W-:-:S07]  /*0390*/  CS2R R4, SRZ ;  /* 0x0000000000047805 */ /* 0x000fce000001ff00 */
.L_x_4:
[----:B-1----:R-:W2:Y:S02]  /*03a0*/  LD.E.64 R8, desc[UR36][R16.64+0x8] ;  /* 0x0000082410087980 */ /* 0x002ea4000c101b00 */
[----:B--2---:R-:W-:-:S05]  /*03b0*/  IADD3 R10, P1, PT, R8, R4, RZ ;  /* 0x00000004080a7210 */ /* 0x004fca0007f3e0ff */
[----:B------:R-:W-:-:S05]  /*03c0*/  IMAD.X R11, R9, 0x1, R5, P1 ;  /* 0x00000001090b7824 */ /* 0x000fca00008e0605 */
[----:B------:R0:W-:Y:S04]  /*03d0*/  ST.E desc[UR36][R10.64], R6 ;  /* 0x000000060a007985 */ /* 0x0001e8000c101924 */
[----:B------:R-:W2:Y:S01]  /*03e0*/  LD.E.64 R8, desc[UR36][R16.64+0x8] ;  /* 0x0000082410087980 */ /* 0x000ea2000c101b00 */
[----:B------:R-:W-:Y:S01]  /*03f0*/  VIADD R21, R6, 0x1 ;  /* 0x0000000106157836 */ /* 0x000fe20000000000 */
[----:B--2---:R-:W-:-:S04]  /*0400*/  IADD3 R12, P1, PT, R8, R4, RZ ;  /* 0x00000004080c7210 */ /* 0x004fc80007f3e0ff */
[----:B------:R-:W-:-:S05]  /*0410*/  IADD3.X R13, PT, PT, R9, R5, RZ, P1, !PT ;  /* 0x00000005090d7210 */ /* 0x000fca0000ffe4ff */
[----:B------:R1:W-:Y:S04]  /*0420*/  ST.E desc[UR36][R12.64+0x4], R21 ;  /* 0x000004150c007985 */ /* 0x0003e8000c101924 */
[----:B------:R-:W2:Y:S01]  /*0430*/  LD.E.64 R8, desc[UR36][R16.64+0x8] ;  /* 0x0000082410087980 */ /* 0x000ea2000c101b00 */
[----:B------:R-:W-:Y:S01]  /*0440*/  VIADD R23, R6, 0x2 ;  /* 0x0000000206177836 */ /* 0x000fe20000000000 */
[----:B--2---:R-:W-:-:S05]  /*0450*/  IADD3 R14, P1, PT, R8, R4, RZ ;  /* 0x00000004080e7210 */ /* 0x004fca0007f3e0ff */
[----:B------:R-:W-:-:S05]  /*0460*/  IMAD.X R15, R9, 0x1, R5, P1 ;  /* 0x00000001090f7824 */ /* 0x000fca00008e0605 */
[----:B------:R2:W-:Y:S04]  /*0470*/  ST.E desc[UR36][R14.64+0x8], R23 ;  /* 0x000008170e007985 */ /* 0x0005e8000c101924 */
[----:B------:R-:W0:Y:S01]  /*0480*/  LD.E.64 R8, desc[UR36][R16.64+0x8] ;  /* 0x0000082410087980 */ /* 0x000e22000c101b00 */
[----:B------:R-:W-:Y:S01]  /*0490*/  VIADD R35, R6, 0x3 ;  /* 0x0000000306237836 */ /* 0x000fe20000000000 */
[----:B0-----:R-:W-:-:S04]  /*04a0*/  IADD3 R10, P1, PT, R8, R4, RZ ;  /* 0x00000004080a7210 */ /* 0x001fc80007f3e0ff */
[----:B------:R-:W-:-:S05]  /*04b0*/  IADD3.X R11, PT, PT, R9, R5, RZ, P1, !PT ;  /* 0x00000005090b7210 */ /* 0x000fca0000ffe4ff */
[----:B------:R0:W-:Y:S04]  /*04c0*/  ST.E desc[UR36][R10.64+0xc], R35 ;  /* 0x00000c230a007985 */ /* 0x0001e8000c101924 */
[----:B------:R-:W3:Y:S01]  /*04d0*/  LD.E.64 R8, desc[UR36][R16.64+0x8] ;  /* 0x0000082410087980 */ /* 0x000ee2000c101b00 */
[----:B-1----:R-:W-:Y:S01]  /*04e0*/  VIADD R21, R6, 0x4 ;  /* 0x0000000406157836 */ /* 0x002fe20000000000 */
[----:B---3--:R-:W-:-:S05]  /*04f0*/  IADD3 R12, P1, PT, R8, R4, RZ ;  /* 0x00000004080c7210 */ /* 0x008fca0007f3e0ff */
[----:B------:R-:W-:-:S05]  /*0500*/  IMAD.X R13, R9, 0x1, R5, P1 ;  /* 0x00000001090d7824 */ /* 0x000fca00008e0605 */
[----:B------:R1:W-:Y:S04]  /*0510*/  ST.E desc[UR36][R12.64+0x10], R21 ;  /* 0x000010150c007985 */ /* 0x0003e8000c101924 */
[----:B------:R-:W3:Y:S01]  /*0520*/  LD.E.64 R8, desc[UR36][R16.64+0x8] ;  /* 0x0000082410087980 */ /* 0x000ee2000c101b00 */
[----:B--2---:R-:W-:Y:S01]  /*0530*/  VIADD R23, R6, 0x5 ;  /* 0x0000000506177836 */ /* 0x004fe20000000000 */
[----:B---3--:R-:W-:-:S04]  /*0540*/  IADD3 R14, P1, PT, R8, R4, RZ ;  /* 0x00000004080e7210 */ /* 0x008fc80007f3e0ff */
[----:B------:R-:W-:-:S05]  /*0550*/  IADD3.X R15, PT, PT, R9, R5, RZ, P1, !PT ;  /* 0x00000005090f7210 */ /* 0x000fca0000ffe4ff */
[----:B------:R2:W-:Y:S04]  /*0560*/  ST.E desc[UR36][R14.64+0x14], R23 ;  /* 0x000014170e007985 */ /* 0x0005e8000c101924 */
[----:B------:R-:W3:Y:S01]  /*0570*/  LD.E.64 R8, desc[UR36][R16.64+0x8] ;  /* 0x0000082410087980 */ /* 0x000ee2000c101b00 */
[----:B0-----:R-:W-:Y:S01]  /*0580*/  VIADD R35, R6, 0x6 ;  /* 0x0000000606237836 */ /* 0x001fe20000000000 */
[----:B---3--:R-:W-:-:S05]  /*0590*/  IADD3 R10, P1, PT, R8, R4, RZ ;  /* 0x00000004080a7210 */ /* 0x008fca0007f3e0ff */
[----:B------:R-:W-:-:S05]  /*05a0*/  IMAD.X R11, R9, 0x1, R5, P1 ;  /* 0x00000001090b7824 */ /* 0x000fca00008e0605 */
[----:B------:R0:W-:Y:S04]  /*05b0*/  ST.E desc[UR36][R10.64+0x18], R35 ;  /* 0x000018230a007985 */ /* 0x0001e8000c101924 */
[----:B------:R-:W3:Y:S01]  /*05c0*/  LD.E.64 R8, desc[UR36][R16.64+0x8] ;  /* 0x0000082410087980 */ /* 0x000ee2000c101b00 */
[----:B-1----:R-:W-:Y:S01]  /*05d0*/  VIADD R21, R6, 0x7 ;  /* 0x0000000706157836 */ /* 0x002fe20000000000 */
[----:B---3--:R-:W-:-:S04]  /*05e0*/  IADD3 R12, P1, PT, R8, R4, RZ ;  /* 0x00000004080c7210 */ /* 0x008fc80007f3e0ff */
[----:B------:R-:W-:-:S05]  /*05f0*/  IADD3.X R13, PT, PT, R9, R5, RZ, P1, !PT ;  /* 0x00000005090d7210 */ /* 0x000fca0000ffe4ff */
[----:B------:R1:W-:Y:S04]  /*0600*/  ST.E desc[UR36][R12.64+0x1c], R21 ;  /* 0x00001c150c007985 */ /* 0x0003e8000c101924 */
[----:B------:R-:W3:Y:S01]  /*0610*/  LD.E.64 R8, desc[UR36][R16.64+0x8] ;  /* 0x0000082410087980 */ /* 0x000ee2000c101b00 */
[----:B--2---:R-:W-:Y:S01]  /*0620*/  VIADD R23, R6, 0x8 ;  /* 0x0000000806177836 */ /* 0x004fe20000000000 */
[----:B---3--:R-:W-:-:S05]  /*0630*/  IADD3 R14, P1, PT, R8, R4, RZ ;  /* 0x00000004080e7210 */ /* 0x008fca0007f3e0ff */
[----:B------:R-:W-:-:S05]  /*0640*/  IMAD.X R15, R9, 0x1, R5, P1 ;  /* 0x00000001090f7824 */ /* 0x000fca00008e0605 */
[----:B------:R2:W-:Y:S04]  /*0650*/  ST.E desc[UR36][R14.64+0x20], R23 ;  /* 0x000020170e007985 */ /* 0x0005e8000c101924 */
[----:B------:R-:W3:Y:S01]  /*0660*/  LD.E.64 R8, desc[UR36][R16.64+0x8] ;  /* 0x0000082410087980 */ /* 0x000ee2000c101b00 */
[----:B0-----:R-:W-:Y:S01]  /*0670*/  VIADD R35, R6, 0x9 ;  /* 0x0000000906237836 */ /* 0x001fe20000000000 */
[----:B---3--:R-:W-:-:S04]  /*0680*/  IADD3 R10, P1, PT, R8, R4, RZ ;  /* 0x00000004080a7210 */ /* 0x008fc80007f3e0ff */
        /* <DEDUP_REMOVED lines=27> */
[----:B------:R-:W2:Y:S01]  /*0840*/  LD.E.64 R8, desc[UR36][R16.64+0x8] ;  /* 0x0000082410087980 */ /* 0x000ea2000c101b00 */
[C---:B0-----:R-:W-:Y:S02]  /*0850*/  VIADD R11, R6.reuse, 0xf ;  /* 0x0000000f060b7836 */ /* 0x041fe40000000000 */
[----:B------:R-:W-:Y:S01]  /*0860*/  VIADD R6, R6, 0x10 ;  /* 0x0000001006067836 */ /* 0x000fe20000000000 */
[----:B--2---:R-:W-:Y:S02]  /*0870*/  IADD3 R8, P1, PT, R8, R4, RZ ;  /* 0x0000000408087210 */ /* 0x004fe40007f3e0ff */
[----:B------:R-:W-:-:S02]  /*0880*/  IADD3 R4, P2, PT, R4, 0x40, RZ ;  /* 0x0000004004047810 */ /* 0x000fc40007f5e0ff */
[----:B------:R-:W-:Y:S02]  /*0890*/  IADD3.X R9, PT, PT, R9, R5, RZ, P1, !PT ;  /* 0x0000000509097210 */ /* 0x000fe40000ffe4ff */
[----:B------:R-:W-:Y:S01]  /*08a0*/  ISETP.NE.AND P1, PT, R6, R3, PT ;  /* 0x000000030600720c */ /* 0x000fe20003f25270 */
[----:B------:R-:W-:Y:S02]  /*08b0*/  IMAD.X R5, RZ, RZ, R5, P2 ;  /* 0x000000ffff057224 */ /* 0x000fe400010e0605 */
[----:B------:R1:W-:Y:S10]  /*08c0*/  ST.E desc[UR36][R8.64+0x3c], R11 ;  /* 0x00003c0b08007985 */ /* 0x0003f4000c101924 */
[----:B------:R-:W-:Y:S05]  /*08d0*/  @P1 BRA `(.L_x_4) ;  /* 0xfffffff800b01947 */ /* 0x000fea000383ffff */
[----:B------:R-:W-:Y:S05]  /*08e0*/  BSYNC.RECONVERGENT B0 ;  /* 0x0000000000007941 */ /* 0x000fea0003800200 */
.L_x_3:
[----:B------:R-:W-:Y:S04]  /*08f0*/  BSSY.RECONVERGENT B0, `(.L_x_2) ;  /* 0x000004a000007945 */ /* 0x000fe80003800200 */
[----:B------:R-:W-:Y:S05]  /*0900*/  @!P0 BRA `(.L_x_5) ;  /* 0x0000000400208947 */ /* 0x000fea0003800000 */
[----:B------:R-:W-:Y:S02]  /*0910*/  ISETP.GE.U32.AND P0, PT, R7, 0x8, PT ;  /* 0x000000080700780c */ /* 0x000fe40003f06070 */
[----:B-1----:R-:W-:-:S04]  /*0920*/  LOP3.LUT R12, R0, 0x7, RZ, 0xc0, !PT ;  /* 0x00000007000c7812 */ /* 0x002fc800078ec0ff */
[----:B------:R-:W-:-:S07]  /*0930*/  ISETP.NE.AND P1, PT, R12, RZ, PT ;  /* 0x000000ff0c00720c */ /* 0x000fce0003f25270 */
[----:B------:R-:W-:Y:S06]  /*0940*/  @!P0 BRA `(.L_x_6) ;  /* 0x0000000000808947 */ /* 0x000fec0003800000 */
[----:B------:R-:W2:Y:S02]  /*0950*/  LD.E.64 R4, desc[UR36][R16.64+0x8] ;  /* 0x0000082410047980 */ /* 0x000ea4000c101b00 */
[----:B--2---:R-:W-:-:S05]  /*0960*/  IMAD.WIDE.U32 R4, R3, 0x4, R4 ;  /* 0x0000000403047825 */ /* 0x004fca00078e0004 */
[----:B------:R0:W-:Y:S04]  /*0970*/  ST.E desc[UR36][R4.64], R3 ;  /* 0x0000000304007985 */ /* 0x0001e8000c101924 */
[----:B------:R-:W2:Y:S01]  /*0980*/  LD.E.64 R6, desc[UR36][R16.64+0x8] ;  /* 0x0000082410067980 */ /* 0x000ea2000c101b00 */
[C---:B------:R-:W-:Y:S01]  /*0990*/  IADD3 R13, PT, PT, R3.reuse, 0x1, RZ ;  /* 0x00000001030d7810 */ /* 0x040fe20007ffe0ff */
[----:B--2---:R-:W-:-:S05]  /*09a0*/  IMAD.WIDE.U32 R6, R3, 0x4, R6 ;  /* 0x0000000403067825 */ /* 0x004fca00078e0006 */
[----:B------:R1:W-:Y:S04]  /*09b0*/  ST.E desc[UR36][R6.64+0x4], R13 ;  /* 0x0000040d06007985 */ /* 0x0003e8000c101924 */
[----:B------:R-:W2:Y:S01]  /*09c0*/  LD.E.64 R8, desc[UR36][R16.64+0x8] ;  /* 0x0000082410087980 */ /* 0x000ea2000c101b00 */
[C---:B------:R-:W-:Y:S02]  /*09d0*/  VIADD R15, R3.reuse, 0x2 ;  /* 0x00000002030f7836 */ /* 0x040fe40000000000 */
[----:B--2---:R-:W-:-:S05]  /*09e0*/  IMAD.WIDE.U32 R8, R3, 0x4, R8 ;  /* 0x0000000403087825 */ /* 0x004fca00078e0008 */
[----:B------:R2:W-:Y:S04]  /*09f0*/  ST.E desc[UR36][R8.64+0x8], R15 ;  /* 0x0000080f08007985 */ /* 0x0005e8000c101924 */
[----:B------:R-:W3:Y:S01]  /*0a00*/  LD.E.64 R10, desc[UR36][R16.64+0x8] ;  /* 0x00000824100a7980 */ /* 0x000ee2000c101b00 */
[C---:B------:R-:W-:Y:S02]  /*0a10*/  VIADD R21, R3.reuse, 0x3 ;  /* 0x0000000303157836 */ /* 0x040fe40000000000 */
[----:B---3--:R-:W-:-:S05]  /*0a20*/  IMAD.WIDE.U32 R10, R3, 0x4, R10 ;  /* 0x00000004030a7825 */ /* 0x008fca00078e000a */
[----:B------:R3:W-:Y:S04]  /*0a30*/  ST.E desc[UR36][R10.64+0xc], R21 ;  /* 0x00000c150a007985 */ /* 0x0007e8000c101924 */
[----:B0-----:R-:W4:Y:S01]  /*0a40*/  LD.E.64 R4, desc[UR36][R16.64+0x8] ;  /* 0x0000082410047980 */ /* 0x001f22000c101b00 */
[C---:B------:R-:W-:Y:S02]  /*0a50*/  VIADD R23, R3.reuse, 0x4 ;  /* 0x0000000403177836 */ /* 0x040fe40000000000 */
[----:B----4-:R-:W-:-:S05]  /*0a60*/  IMAD.WIDE.U32 R4, R3, 0x4, R4 ;  /* 0x0000000403047825 */ /* 0x010fca00078e0004 */
[----:B------:R0:W-:Y:S04]  /*0a70*/  ST.E desc[UR36][R4.64+0x10], R23 ;  /* 0x0000101704007985 */ /* 0x0001e8000c101924 */
[----:B-1----:R-:W4:Y:S01]  /*0a80*/  LD.E.64 R6, desc[UR36][R16.64+0x8] ;  /* 0x0000082410067980 */ /* 0x002f22000c101b00 */
[C---:B------:R-:W-:Y:S01]  /*0a90*/  IADD3 R13, PT, PT, R3.reuse, 0x5, RZ ;  /* 0x00000005030d7810 */ /* 0x040fe20007ffe0ff */
[----:B----4-:R-:W-:-:S05]  /*0aa0*/  IMAD.WIDE.U32 R6, R3, 0x4, R6 ;  /* 0x0000000403067825 */ /* 0x010fca00078e0006 */
[----:B------:R0:W-:Y:S04]  /*0ab0*/  ST.E desc[UR36][R6.64+0x14], R13 ;  /* 0x0000140d06007985 */ /* 0x0001e8000c101924 */
[----:B--2---:R-:W2:Y:S01]  /*0ac0*/  LD.E.64 R8, desc[UR36][R16.64+0x8] ;  /* 0x0000082410087980 */ /* 0x004ea2000c101b00 */
[C---:B------:R-:W-:Y:S02]  /*0ad0*/  VIADD R15, R3.reuse, 0x6 ;  /* 0x00000006030f7836 */ /* 0x040fe40000000000 */
[----:B--2---:R-:W-:-:S05]  /*0ae0*/  IMAD.WIDE.U32 R8, R3, 0x4, R8 ;  /* 0x0000000403087825 */ /* 0x004fca00078e0008 */
[----:B------:R0:W-:Y:S04]  /*0af0*/  ST.E desc[UR36][R8.64+0x18], R15 ;  /* 0x0000180f08007985 */ /* 0x0001e8000c101924 */
[----:B---3--:R-:W2:Y:S01]  /*0b00*/  LD.E.64 R10, desc[UR36][R16.64+0x8] ;  /* 0x00000824100a7980 */ /* 0x008ea2000c101b00 */
[C---:B------:R-:W-:Y:S02]  /*0b10*/  VIADD R21, R3.reuse, 0x7 ;  /* 0x0000000703157836 */ /* 0x040fe40000000000 */
[----:B--2---:R-:W-:-:S04]  /*0b20*/  IMAD.WIDE.U32 R10, R3, 0x4, R10 ;  /* 0x00000004030a7825 */ /* 0x004fc800078e000a */
[----:B------:R-:W-:Y:S01]  /*0b30*/  VIADD R3, R3, 0x8 ;  /* 0x0000000803037836 */ /* 0x000fe20000000000 */
[----:B------:R0:W-:Y:S06]  /*0b40*/  ST.E desc[UR36][R10.64+0x1c], R21 ;  /* 0x00001c150a007985 */ /* 0x0001ec000c101924 */
.L_x_6:
[----:B------:R-:W-:Y:S05]  /*0b50*/  @!P1 BRA `(.L_x_5) ;  /* 0x00000000008c9947 */ /* 0x000fea0003800000 */
[----:B------:R-:W-:Y:S02]  /*0b60*/  ISETP.GE.U32.AND P0, PT, R12, 0x4, PT ;  /* 0x000000040c00780c */ /* 0x000fe40003f06070 */
[----:B0-----:R-:W-:-:S04]  /*0b70*/  LOP3.LUT R13, R0, 0x3, RZ, 0xc0, !PT ;  /* 0x00000003000d7812 */ /* 0x001fc800078ec0ff */
        /* <DEDUP_REMOVED lines=13> */
[----:B------:R-:W2:Y:S01]  /*0c50*/  LD.E.64 R10, desc[UR36][R16.64+0x8] ;  /* 0x00000824100a7980 */ /* 0x000ea2000c101b00 */
[C---:B------:R-:W-:Y:S02]  /*0c60*/  VIADD R23, R3.reuse, 0x3 ;  /* 0x0000000303177836 */ /* 0x040fe40000000000 */
[----:B--2---:R-:W-:-:S04]  /*0c70*/  IMAD.WIDE.U32 R10, R3, 0x4, R10 ;  /* 0x00000004030a7825 */ /* 0x004fc800078e000a */
[----:B0-----:R-:W-:Y:S01]  /*0c80*/  VIADD R3, R3, 0x4 ;  /* 0x0000000403037836 */ /* 0x001fe20000000000 */
[----:B------:R1:W-:Y:S06]  /*0c90*/  ST.E desc[UR36][R10.64+0xc], R23 ;  /* 0x00000c170a007985 */ /* 0x0003ec000c101924 */
.L_x_7:
[----:B------:R-:W-:Y:S05]  /*0ca0*/  @!P1 BRA `(.L_x_5) ;  /* 0x0000000000389947 */ /* 0x000fea0003800000 */
[----:B------:R-:W-:Y:S01]  /*0cb0*/  IMAD.WIDE.U32 R4, R3, 0x4, RZ ;  /* 0x0000000403047825 */ /* 0x000fe200078e00ff */
[----:B------:R-:W-:-:S03]  /*0cc0*/  IADD3 R13, PT, PT, -R13, RZ, RZ ;  /* 0x000000ff0d0d7210 */ /* 0x000fc60007ffe1ff */
[----:B-1----:R-:W-:Y:S02]  /*0cd0*/  IMAD.MOV.U32 R7, RZ, RZ, R4 ;  /* 0x000000ffff077224 */ /* 0x002fe400078e0004 */
[----:B------:R-:W-:-:S07]  /*0ce0*/  IMAD.MOV.U32 R9, RZ, RZ, R5 ;  /* 0x000000ffff097224 */ /* 0x000fce00078e0005 */
.L_x_8:
[----:B------:R-:W2:Y:S01]  /*0cf0*/  LD.E.64 R4, desc[UR36][R16.64+0x8] ;  /* 0x0000082410047980 */ /* 0x000ea2000c101b00 */
[----:B------:R-:W-:Y:S02]  /*0d00*/  IADD3 R13, PT, PT, R13, 0x1, RZ ;  /* 0x000000010d0d7810 */ /* 0x000fe40007ffe0ff */
[----:B--2---:R-:W-:Y:S02]  /*0d10*/  IADD3 R4, P0, PT, R4, R7, RZ ;  /* 0x0000000704047210 */ /* 0x004fe40007f1e0ff */
[----:B------:R-:W-:-:S03]  /*0d20*/  IADD3 R7, P1, PT, R7, 0x4, RZ ;  /* 0x0000000407077810 */ /* 0x000fc60007f3e0ff */
[--C-:B------:R-:W-:Y:S01]  /*0d30*/  IMAD.X R5, R5, 0x1, R9.reuse, P0 ;  /* 0x0000000105057824 */ /* 0x100fe200000e0609 */
[----:B------:R-:W-:Y:S01]  /*0d40*/  ISETP.NE.AND P0, PT, R13, RZ, PT ;  /* 0x000000ff0d00720c */ /* 0x000fe20003f05270 */
[----:B------:R-:W-:-:S03]  /*0d50*/  IMAD.X R9, RZ, RZ, R9, P1 ;  /* 0x000000ffff097224 */ /* 0x000fc600008e0609 */
[----:B------:R0:W-:Y:S02]  /*0d60*/  ST.E desc[UR36][R4.64], R3 ;  /* 0x0000000304007985 */ /* 0x0001e4000c101924 */
[----:B0-----:R-:W-:-:S07]  /*0d70*/  VIADD R3, R3, 0x1 ;  /* 0x0000000103037836 */ /* 0x001fce0000000000 */
[----:B------:R-:W-:Y:S05]  /*0d80*/  @P0 BRA `(.L_x_8) ;  /* 0xfffffffc00d80947 */ /* 0x000fea000383ffff */
.L_x_5:
[----:B------:R-:W-:Y:S05]  /*0d90*/  BSYNC.RECONVERGENT B0 ;  /* 0x0000000000007941 */ /* 0x000fea0003800200 */
.L_x_2:
[----:B0-----:R-:W1:Y:S04]  /*0da0*/  LD.E.64 R4, desc[UR36][R16.64+0x8] ;  /* 0x0000082410047980 */ /* 0x001e68000c101b00 */
[----:B-1----:R-:W2:Y:S01]  /*0db0*/  LD.E R11, desc[UR36][R4.64] ;  /* 0x00000024040b7980 */ /* 0x002ea2000c101900 */
[----:B------:R-:W-:-:S05]  /*0dc0*/  IMAD.WIDE R6, R28, 0x4, R4 ;  /* 0x000000041c067825 */ /* 0x000fca00078e0204 */
[----:B------:R-:W3:Y:S04]  /*0dd0*/  LD.E R3, desc[UR36][R6.64] ;  /* 0x0000002406037980 */ /* 0x000ee8000c101900 */
[----:B--2---:R0:W-:Y:S04]  /*0de0*/  ST.E desc[UR36][R6.64], R11 ;  /* 0x0000000b06007985 */ /* 0x0041e8000c101924 */
[----:B------:R-:W3:Y:S01]  /*0df0*/  LD.E.64 R8, desc[UR36][R16.64+0x8] ;  /* 0x0000082410087980 */ /* 0x000ee2000c101b00 */
[----:B------:R-:W-:-:S03]  /*0e00*/  ISETP.GE.AND P0, PT, R0, 0x2, PT ;  /* 0x000000020000780c */ /* 0x000fc60003f06270 */
[----:B---3--:R0:W-:Y:S10]  /*0e10*/  ST.E desc[UR36][R8.64], R3 ;  /* 0x0000000308007985 */ /* 0x0081f4000c101924 */
[----:B------:R-:W-:Y:S05]  /*0e20*/  @!P0 BRA `(.L_x_9) ;  /* 0x0000001800d88947 */ /* 0x000fea0003800000 */
[----:B------:R-:W1:Y:S01]  /*0e30*/  LDCU UR4, c[0x0][0x398] ;  /* 0x00007300ff0477ac */ /* 0x000e620008000800 */
[----:B0-----:R-:W-:Y:S01]  /*0e40*/  VIADD R3, R0, 0xfffffffe ;  /* 0xfffffffe00037836 */ /* 0x001fe20000000000 */
[----:B------:R-:W-:Y:S01]  /*0e50*/  LOP3.LUT R14, R2, 0x3, RZ, 0xc0, !PT ;  /* 0x00000003020e7812 */ /* 0x000fe200078ec0ff */
[----:B------:R-:W-:Y:S01]  /*0e60*/  IMAD.MOV.U32 R9, RZ, RZ, R33 ;  /* 0x000000ffff097224 */ /* 0x000fe200078e0021 */
[----:B------:R-:W-:Y:S02]  /*0e70*/  MOV R7, R30 ;  /* 0x0000001e00077202 */ /* 0x000fe40000000f00 */
[----:B------:R-:W-:Y:S01]  /*0e80*/  ISETP.GE.U32.AND P0, PT, R3, 0x3, PT ;  /* 0x000000030300780c */ /* 0x000fe20003f06070 */
[----:B-1----:R-:W-:-:S12]  /*0e90*/  IMAD.U32 R3, RZ, RZ, UR4 ;  /* 0x00000004ff037e24 */ /* 0x002fd8000f8e00ff */
[----:B------:R-:W-:Y:S05]  /*0ea0*/  @!P0 BRA `(.L_x_10) ;  /* 0x00000008005c8947 */ /* 0x000fea0003800000 */
[----:B------:R-:W-:Y:S01]  /*0eb0*/  HFMA2 R5, -RZ, RZ, 0, 0 ;  /* 0x00000000ff057431 */ /* 0x000fe200000001ff */
[----:B------:R-:W-:Y:S01]  /*0ec0*/  BSSY.RECONVERGENT B0, `(.L_x_10) ;  /* 0x0000095000007945 */ /* 0x000fe20003800200 */
[----:B------:R-:W-:Y:S01]  /*0ed0*/  IMAD.MOV.U32 R10, RZ, RZ, R24 ;  /* 0x000000ffff0a7224 */ /* 0x000fe200078e0018 */
[----:B------:R-:W-:Y:S01]  /*0ee0*/  LOP3.LUT R4, R2, 0xfffffffc, RZ, 0xc0, !PT ;  /* 0xfffffffc02047812 */ /* 0x000fe200078ec0ff */
[----:B------:R-:W-:-:S07]  /*0ef0*/  IMAD.U32 R3, RZ, RZ, UR4 ;  /* 0x00000004ff037e24 */ /* 0x000fce000f8e00ff */
.L_x_11:
[----:B------:R-:W2:Y:S01]  /*0f00*/  LD.E.64 R6, desc[UR36][R16.64+0x8] ;  /* 0x0000082410067980 */ /* 0x000ea2000c101b00 */
[----:B------:R-:W-:Y:S01]  /*0f10*/  VIADD R11, R3, 0xffffffff ;  /* 0xffffffff030b7836 */ /* 0x000fe20000000000 */
[----:B------:R-:W-:Y:S01]  /*0f20*/  SHF.R.U32.HI R8, RZ, 0x2, R25 ;  /* 0x00000002ff087819 */ /* 0x000fe20000011619 */
[----:B0-----:R-:W-:Y:S02]  /*0f30*/  IMAD.SHL.U32 R12, R31, 0x10, RZ ;  /* 0x000000101f0c7824 */ /* 0x001fe400078e00ff */
[----:B------:R-:W0:Y:S01]  /*0f40*/  I2F.U32.RP R15, R11 ;  /* 0x0000000b000f7306 */ /* 0x000e220000209000 */
[----:B------:R-:W-:Y:S02]  /*0f50*/  LOP3.LUT R8, R8, R25, RZ, 0x3c, !PT ;  /* 0x0000001908087212 */ /* 0x000fe400078e3cff */
[----:B------:R-:W-:Y:S02]  /*0f60*/  IADD3 R21, PT, PT, RZ, -R11, RZ ;  /* 0x8000000bff157210 */ /* 0x000fe40007ffe0ff */
[----:B------:R-:W-:Y:S01]  /*0f70*/  ISETP.NE.U32.AND P1, PT, R11, RZ, PT ;  /* 0x000000ff0b00720c */ /* 0x000fe20003f25070 */
[----:B------:R-:W-:-:S05]  /*0f80*/  IMAD.SHL.U32 R13, R8, 0x2, RZ ;  /* 0x00000002080d7824 */ /* 0x000fca00078e00ff */
[----:B------:R-:W-:Y:S01]  /*0f90*/  LOP3.LUT R13, R31, R12, R13, 0x96, !PT ;  /* 0x0000000c1f0d7212 */ /* 0x000fe200078e960d */
[----:B0-----:R-:W0:Y:S03]  /*0fa0*/  MUFU.RCP R15, R15 ;  /* 0x0000000f000f7308 */ /* 0x001e260000001000 */
[----:B------:R-:W-:Y:S01]  /*0fb0*/  LOP3.LUT R24, R13, R8, RZ, 0x3c, !PT ;  /* 0x000000080d187212 */ /* 0x000fe200078e3cff */
[----:B------:R-:W-:Y:S02]  /*0fc0*/  IMAD.MOV.U32 R8, RZ, RZ, RZ ;  /* 0x000000ffff087224 */ /* 0x000fe400078e00ff */
[----:B0-----:R-:W-:-:S06]  /*0fd0*/  VIADD R9, R15, 0xffffffe ;  /* 0x0ffffffe0f097836 */ /* 0x001fcc0000000000 */
[----:B------:R-:W0:Y:S02]  /*0fe0*/  F2I.FTZ.U32.TRUNC.NTZ R9, R9 ;  /* 0x0000000900097305 */ /* 0x000e24000021f000 */
[----:B0-----:R-:W-:-:S04]  /*0ff0*/  IMAD R21, R21, R9, RZ ;  /* 0x0000000915157224 */ /* 0x001fc800078e02ff */
[----:B------:R-:W-:Y:S01]  /*1000*/  IMAD.HI.U32 R13, R9, R21, R8 ;  /* 0x00000015090d7227 */ /* 0x000fe200078e0008 */
[----:B------:R-:W-:-:S05]  /*1010*/  IADD3 R8, PT, PT, R26, 0x587c5, R24 ;  /* 0x000587c51a087810 */ /* 0x000fca0007ffe018 */
[----:B------:R-:W-:-:S05]  /*1020*/  IMAD.HI.U32 R13, R13, R8, RZ ;  /* 0x000000080d0d7227 */ /* 0x000fca00078e00ff */
[----:B------:R-:W-:-:S05]  /*1030*/  IADD3 R13, PT, PT, -R13, RZ, RZ ;  /* 0x000000ff0d0d7210 */ /* 0x000fca0007ffe1ff */
[----:B------:R-:W-:-:S05]  /*1040*/  IMAD R20, R11, R13, R8 ;  /* 0x0000000d0b147224 */ /* 0x000fca00078e0208 */
[----:B------:R-:W-:-:S13]  /*1050*/  ISETP.GE.U32.AND P0, PT, R20, R11, PT ;  /* 0x0000000b1400720c */ /* 0x000fda0003f06070 */
[----:B------:R-:W-:-:S05]  /*1060*/  @P0 IMAD.IADD R20, R20, 0x1, -R11 ;  /* 0x0000000114140824 */ /* 0x000fca00078e0a0b */
[----:B------:R-:W-:-:S13]  /*1070*/  ISETP.GE.U32.AND P0, PT, R20, R11, PT ;  /* 0x0000000b1400720c */ /* 0x000fda0003f06070 */
[----:B------:R-:W-:Y:S01]  /*1080*/  @P0 IMAD.IADD R20, R20, 0x1, -R11 ;  /* 0x0000000114140824 */ /* 0x000fe200078e0a0b */
[----:B------:R-:W-:-:S05]  /*1090*/  @!P1 LOP3.LUT R20, RZ, R11, RZ, 0x33, !PT ;  /* 0x0000000bff149212 */ /* 0x000fca00078e33ff */
[----:B--2---:R-:W-:-:S06]  /*10a0*/  IMAD.WIDE.U32 R12, R20, 0x4, R6 ;  /* 0x00000004140c7825 */ /* 0x004fcc00078e0006 */
[----:B------:R-:W2:Y:S01]  /*10b0*/  LD.E R13, desc[UR36][R12.64+0x4] ;  /* 0x000004240c0d7980 */ /* 0x000ea2000c101900 */
[----:B------:R-:W-:-:S05]  /*10c0*/  IMAD.WIDE.U32 R6, R11, 0x4, R6 ;  /* 0x000000040b067825 */ /* 0x000fca00078e0006 */
[----:B------:R0:W3:Y:S04]  /*10d0*/  LD.E R15, desc[UR36][R6.64] ;  /* 0x00000024060f7980 */ /* 0x0000e8000c101900 */
[----:B--2---:R0:W-:Y:S04]  /*10e0*/  ST.E desc[UR36][R6.64], R13 ;  /* 0x0000000d06007985 */ /* 0x0041e8000c101924 */
[----:B------:R-:W2:Y:S01]  /*10f0*/  LD.E.64 R8, desc[UR36][R16.64+0x8] ;  /* 0x0000082410087980 */ /* 0x000ea2000c101b00 */
[----:B------:R-:W-:-:S04]  /*1100*/  VIADD R23, R3, 0xfffffffe ;  /* 0xfffffffe03177836 */ /* 0x000fc80000000000 */
[----:B------:R-:W1:Y:S08]  /*1110*/  I2F.U32.RP R22, R23 ;  /* 0x0000001700167306 */ /* 0x000e700000209000 */
[----:B-1----:R-:W1:Y:S01]  /*1120*/  MUFU.RCP R22, R22 ;  /* 0x0000001600167308 */ /* 0x002e620000001000 */
[----:B------:R-:W-:-:S04]  /*1130*/  SHF.R.U32.HI R25, RZ, 0x2, R10 ;  /* 0x00000002ff197819 */ /* 0x000fc8000001160a */
[----:B------:R-:W-:Y:S02]  /*1140*/  LOP3.LUT R25, R25, R10, RZ, 0x3c, !PT ;  /* 0x0000000a19197212 */ /* 0x000fe400078e3cff */
[----:B-1----:R-:W-:-:S06]  /*1150*/  IADD3 R11, PT, PT, R22, 0xffffffe, RZ ;  /* 0x0ffffffe160b7810 */ /* 0x002fcc0007ffe0ff */
[----:B------:R-:W1:Y:S01]  /*1160*/  F2I.FTZ.U32.TRUNC.NTZ R11, R11 ;  /* 0x0000000b000b7305 */ /* 0x000e62000021f000 */
[----:B0-----:R-:W-:Y:S02]  /*1170*/  IMAD.SHL.U32 R6, R25, 0x2, RZ ;  /* 0x0000000219067824 */ /* 0x001fe400078e00ff */
[C---:B------:R-:W-:Y:S02]  /*1180*/  IMAD.SHL.U32 R7, R24.reuse, 0x10, RZ ;  /* 0x0000001018077824 */ /* 0x040fe400078e00ff */
[----:B------:R-:W-:Y:S01]  /*1190*/  IMAD.MOV R13, RZ, RZ, -R23 ;  /* 0x000000ffff0d7224 */ /* 0x000fe200078e0a17 */
[----:B------:R-:W-:Y:S02]  /*11a0*/  MOV R10, RZ ;  /* 0x000000ff000a7202 */ /* 0x000fe40000000f00 */
[----:B------:R-:W-:Y:S01]  /*11b0*/  LOP3.LUT R6, R24, R7, R6, 0x96, !PT ;  /* 0x0000000718067212 */ /* 0x000fe200078e9606 */
[----:B--2---:R-:W-:-:S05]  /*11c0*/  IMAD.WIDE.U32 R20, R20, 0x4, R8 ;  /* 0x0000000414147825 */ /* 0x004fca00078e0008 */
[----:B---3--:R0:W-:Y:S04]  /*11d0*/  ST.E desc[UR36][R20.64+0x4], R15 ;  /* 0x0000040f14007985 */ /* 0x0081e8000c101924 */
[----:B------:R-:W2:Y:S01]  /*11e0*/  LD.E.64 R8, desc[UR36][R16.64+0x8] ;  /* 0x0000082410087980 */ /* 0x000ea2000c101b00 */
[----:B-1----:R-:W-:Y:S01]  /*11f0*/  IMAD R13, R13, R11, RZ ;  /* 0x0000000b0d0d7224 */ /* 0x002fe200078e02ff */
[----:B------:R-:W-:Y:S02]  /*1200*/  LOP3.LUT R7, R6, R25, RZ, 0x3c, !PT ;  /* 0x0000001906077212 */ /* 0x000fe400078e3cff */
[----:B------:R-:W-:Y:S01]  /*1210*/  ISETP.NE.U32.AND P1, PT, R23, RZ, PT ;  /* 0x000000ff1700720c */ /* 0x000fe20003f25070 */
[----:B------:R-:W-:Y:S01]  /*1220*/  IMAD.HI.U32 R13, R11, R13, R10 ;  /* 0x0000000d0b0d7227 */ /* 0x000fe200078e000a */
[----:B------:R-:W-:-:S05]  /*1230*/  IADD3 R6, PT, PT, R26, 0xb0f8a, R7 ;  /* 0x000b0f8a1a067810 */ /* 0x000fca0007ffe007 */
[----:B------:R-:W-:-:S04]  /*1240*/  IMAD.HI.U32 R13, R13, R6, RZ ;  /* 0x000000060d0d7227 */ /* 0x000fc800078e00ff */
[----:B------:R-:W-:-:S04]  /*1250*/  IMAD.MOV R13, RZ, RZ, -R13 ;  /* 0x000000ffff0d7224 */ /* 0x000fc800078e0a0d */
[----:B------:R-:W-:-:S05]  /*1260*/  IMAD R6, R23, R13, R6 ;  /* 0x0000000d17067224 */ /* 0x000fca00078e0206 */
[----:B------:R-:W-:-:S13]  /*1270*/  ISETP.GE.U32.AND P0, PT, R6, R23, PT ;  /* 0x000000170600720c */ /* 0x000fda0003f06070 */
[----:B------:R-:W-:-:S05]  /*1280*/  @P0 IMAD.IADD R6, R6, 0x1, -R23 ;  /* 0x0000000106060824 */ /* 0x000fca00078e0a17 */
[----:B------:R-:W-:-:S13]  /*1290*/  ISETP.GE.U32.AND P0, PT, R6, R23, PT ;  /* 0x000000170600720c */ /* 0x000fda0003f06070 */
[----:B------:R-:W-:Y:S01]  /*12a0*/  @P0 IMAD.IADD R6, R6, 0x1, -R23 ;  /* 0x0000000106060824 */ /* 0x000fe200078e0a17 */
[----:B------:R-:W-:-:S05]  /*12b0*/  @!P1 LOP3.LUT R6, RZ, R23, RZ, 0x33, !PT ;  /* 0x00000017ff069212 */ /* 0x000fca00078e33ff */
[----:B--2---:R-:W-:-:S05]  /*12c0*/  IMAD.WIDE.U32 R12, R6, 0x4, R8 ;  /* 0x00000004060c7825 */ /* 0x004fca00078e0008 */
[----:B------:R-:W2:Y:S01]  /*12d0*/  LD.E R25, desc[UR36][R12.64+0x4] ;  /* 0x000004240c197980 */ /* 0x000ea2000c101900 */
[----:B------:R-:W-:-:S05]  /*12e0*/  IMAD.WIDE.U32 R8, R23, 0x4, R8 ;  /* 0x0000000417087825 */ /* 0x000fca00078e0008 */
[----:B0-----:R0:W3:Y:S04]  /*12f0*/  LD.E R15, desc[UR36][R8.64] ;  /* 0x00000024080f7980 */ /* 0x0010e8000c101900 */
[----:B--2---:R0:W-:Y:S04]  /*1300*/  ST.E desc[UR36][R8.64], R25 ;  /* 0x0000001908007985 */ /* 0x0041e8000c101924 */
[----:B------:R-:W2:Y:S01]  /*1310*/  LD.E.64 R10, desc[UR36][R16.64+0x8] ;  /* 0x00000824100a7980 */ /* 0x000ea2000c101b00 */
[----:B------:R-:W-:-:S04]  /*1320*/  IADD3 R23, PT, PT, R3, -0x3, RZ ;  /* 0xfffffffd03177810 */ /* 0x000fc80007ffe0ff */
[----:B------:R-:W1:Y:S08]  /*1330*/  I2F.U32.RP R22, R23 ;  /* 0x0000001700167306 */ /* 0x000e700000209000 */
[----:B-1----:R-:W1:Y:S01]  /*1340*/  MUFU.RCP R22, R22 ;  /* 0x0000001600167308 */ /* 0x002e620000001000 */
[----:B------:R-:W-:-:S04]  /*1350*/  SHF.R.U32.HI R35, RZ, 0x2, R30 ;  /* 0x00000002ff237819 */ /* 0x000fc8000001161e */
[----:B------:R-:W-:Y:S01]  /*1360*/  LOP3.LUT R35, R35, R30, RZ, 0x3c, !PT ;  /* 0x0000001e23237212 */ /* 0x000fe200078e3cff */
[----:B0-----:R-:W-:Y:S02]  /*1370*/  IMAD.MOV R9, RZ, RZ, -R23 ;  /* 0x000000ffff097224 */ /* 0x001fe400078e0a17 */
[----:B-1----:R-:W-:-:S04]  /*1380*/  VIADD R12, R22, 0xffffffe ;  /* 0x0ffffffe160c7836 */ /* 0x002fc80000000000 */
[----:B------:R0:W1:Y:S01]  /*1390*/  F2I.FTZ.U32.TRUNC.NTZ R13, R12 ;  /* 0x0000000c000d7305 */ /* 0x000062000021f000 */
[----:B------:R-:W-:Y:S02]  /*13a0*/  IMAD.SHL.U32 R8, R35, 0x2, RZ ;  /* 0x0000000223087824 */ /* 0x000fe400078e00ff */
[----:B0-----:R-:W-:Y:S02]  /*13b0*/  IMAD.MOV.U32 R12, RZ, RZ, RZ ;  /* 0x000000ffff0c7224 */ /* 0x001fe400078e00ff */
[----:B--2---:R-:W-:-:S05]  /*13c0*/  IMAD.WIDE.U32 R20, R6, 0x4, R10 ;  /* 0x0000000406147825 */ /* 0x004fca00078e000a */
[----:B---3--:R0:W-:Y:S04]  /*13d0*/  ST.E desc[UR36][R20.64+0x4], R15 ;  /* 0x0000040f14007985 */ /* 0x0081e8000c101924 */
[----:B------:R-:W2:Y:S01]  /*13e0*/  LD.E.64 R10, desc[UR36][R16.64+0x8] ;  /* 0x00000824100a7980 */ /* 0x000ea2000c101b00 */
[----:B------:R-:W-:Y:S02]  /*13f0*/  SHF.L.U32 R6, R7, 0x4, RZ ;  /* 0x0000000407067819 */ /* 0x000fe400000006ff */
[----:B------:R-:W-:Y:S02]  /*1400*/  ISETP.NE.U32.AND P1, PT, R23, RZ, PT ;  /* 0x000000ff1700720c */ /* 0x000fe40003f25070 */
[----:B------:R-:W-:Y:S01]  /*1410*/  LOP3.LUT R6, R7, R6, R8, 0x96, !PT ;  /* 0x0000000607067212 */ /* 0x000fe200078e9608 */
[----:B0-----:R-:W-:-:S03]  /*1420*/  IMAD.MOV.U32 R15, RZ, RZ, R9 ;  /* 0x000000ffff0f7224 */ /* 0x001fc600078e0009 */
[----:B------:R-:W-:Y:S01]  /*1430*/  LOP3.LUT R9, R6, R35, RZ, 0x3c, !PT ;  /* 0x0000002306097212 */ /* 0x000fe200078e3cff */
[----:B-1----:R-:W-:-:S03]  /*1440*/  IMAD R15, R15, R13, RZ ;  /* 0x0000000d0f0f7224 */ /* 0x002fc600078e02ff */
[----:B------:R-:W-:Y:S01]  /*1450*/  IADD3 R6, PT, PT, R26, 0x10974f, R9 ;  /* 0x0010974f1a067810 */ /* 0x000fe20007ffe009 */
[----:B------:R-:W-:-:S06]  /*1460*/  IMAD.HI.U32 R13, R13, R15, R12 ;  /* 0x0000000f0d0d7227 */ /* 0x000fcc00078e000c */
[----:B------:R-:W-:-:S04]  /*1470*/  IMAD.HI.U32 R13, R13, R6, RZ ;  /* 0x000000060d0d7227 */ /* 0x000fc800078e00ff */
[----:B------:R-:W-:-:S04]  /*1480*/  IMAD.MOV R13, RZ, RZ, -R13 ;  /* 0x000000ffff0d7224 */ /* 0x000fc800078e0a0d */
[----:B------:R-:W-:-:S05]  /*1490*/  IMAD R6, R23, R13, R6 ;  /* 0x0000000d17067224 */ /* 0x000fca00078e0206 */
[----:B------:R-:W-:-:S13]  /*14a0*/  ISETP.GE.U32.AND P0, PT, R6, R23, PT ;  /* 0x000000170600720c */ /* 0x000fda0003f06070 */
[----:B------:R-:W-:-:S04]  /*14b0*/  @P0 IADD3 R6, PT, PT, -R23, R6, RZ ;  /* 0x0000000617060210 */ /* 0x000fc80007ffe1ff */
[----:B------:R-:W-:-:S13]  /*14c0*/  ISETP.GE.U32.AND P0, PT, R6, R23, PT ;  /* 0x000000170600720c */ /* 0x000fda0003f06070 */
[----:B------:R-:W-:Y:S01]  /*14d0*/  @P0 IMAD.IADD R6, R6, 0x1, -R23 ;  /* 0x0000000106060824 */ /* 0x000fe200078e0a17 */
[----:B------:R-:W-:-:S05]  /*14e0*/  @!P1 LOP3.LUT R6, RZ, R23, RZ, 0x33, !PT ;  /* 0x00000017ff069212 */ /* 0x000fca00078e33ff */
[----:B--2---:R-:W-:-:S05]  /*14f0*/  IMAD.WIDE.U32 R12, R6, 0x4, R10 ;  /* 0x00000004060c7825 */ /* 0x004fca00078e000a */
        /* <DEDUP_REMOVED lines=8> */
[----:B------:R-:W-:Y:S02]  /*1580*/  IMAD.SHL.U32 R8, R9, 0x10, RZ ;  /* 0x0000001009087824 */ /* 0x000fe400078e00ff */
[----:B-1----:R-:W-:-:S06]  /*1590*/  VIADD R13, R30, 0xffffffe ;  /* 0x0ffffffe1e0d7836 */ /* 0x002fcc0000000000 */
[----:B------:R-:W1:Y:S01]  /*15a0*/  F2I.FTZ.U32.TRUNC.NTZ R13, R13 ;  /* 0x0000000d000d7305 */ /* 0x000e62000021f000 */
[----:B0-----:R-:W-:Y:S01]  /*15b0*/  IADD3 R21, PT, PT, RZ, -R3, RZ ;  /* 0x80000003ff157210 */ /* 0x001fe20007ffe0ff */
[----:B------:R-:W-:Y:S01]  /*15c0*/  IMAD.MOV.U32 R25, RZ, RZ, R31 ;  /* 0x000000ffff197224 */ /* 0x000fe200078e001f */
[----:B------:R-:W-:Y:S01]  /*15d0*/  IADD3 R26, PT, PT, R26, 0x161f14, RZ ;  /* 0x00161f141a1a7810 */ /* 0x000fe20007ffe0ff */
[----:B--2---:R-:W-:-:S05]  /*15e0*/  IMAD.WIDE.U32 R22, R6, 0x4, R10 ;  /* 0x0000000406167825 */ /* 0x004fca00078e000a */
[----:B---3--:R0:W-:Y:S04]  /*15f0*/  ST.E desc[UR36][R22.64+0x4], R15 ;  /* 0x0000040f16007985 */ /* 0x0081e8000c101924 */
[----:B------:R-:W2:Y:S01]  /*1600*/  LD.E.64 R10, desc[UR36][R16.64+0x8] ;  /* 0x00000824100a7980 */ /* 0x000ea2000c101b00 */
[----:B------:R-:W-:Y:S01]  /*1610*/  SHF.R.U32.HI R6, RZ, 0x2, R33 ;  /* 0x00000002ff067819 */ /* 0x000fe20000011621 */
[----:B-1----:R-:W-:Y:S01]  /*1620*/  IMAD R21, R21, R13, RZ ;  /* 0x0000000d15157224 */ /* 0x002fe200078e02ff */
[----:B------:R-:W-:Y:S02]  /*1630*/  ISETP.NE.U32.AND P1, PT, R3, RZ, PT ;  /* 0x000000ff0300720c */ /* 0x000fe40003f25070 */
[----:B------:R-:W-:-:S05]  /*1640*/  LOP3.LUT R6, R6, R33, RZ, 0x3c, !PT ;  /* 0x0000002106067212 */ /* 0x000fca00078e3cff */
[----:B------:R-:W-:-:S05]  /*1650*/  IMAD.SHL.U32 R12, R6, 0x2, RZ ;  /* 0x00000002060c7824 */ /* 0x000fca00078e00ff */
[----:B0-----:R-:W-:Y:S01]  /*1660*/  LOP3.LUT R15, R9, R8, R12, 0x96, !PT ;  /* 0x00000008090f7212 */ /* 0x001fe200078e960c */
[----:B------:R-:W-:-:S03]  /*1670*/  IMAD.MOV.U32 R12, RZ, RZ, RZ ;  /* 0x000000ffff0c7224 */ /* 0x000fc600078e00ff */
[----:B------:R-:W-:Y:S01]  /*1680*/  LOP3.LUT R31, R15, R6, RZ, 0x3c, !PT ;  /* 0x000000060f1f7212 */ /* 0x000fe200078e3cff */
[----:B------:R-:W-:-:S04]  /*1690*/  IMAD.HI.U32 R13, R13, R21, R12 ;  /* 0x000000150d0d7227 */ /* 0x000fc800078e000c */
[----:B------:R-:W-:-:S04]  /*16a0*/  IMAD.IADD R6, R31, 0x1, R26 ;  /* 0x000000011f067824 */ /* 0x000fc800078e021a */
        /* <DEDUP_REMOVED lines=8> */
[----:B--2---:R-:W-:-:S06]  /*1730*/  IMAD.WIDE.U32 R20, R6, 0x4, R10 ;  /* 0x0000000406147825 */ /* 0x004fcc00078e000a */
[----:B------:R-:W2:Y:S01]  /*1740*/  LD.E R21, desc[UR36][R20.64+0x4] ;  /* 0x0000042414157980 */ /* 0x000ea2000c101900 */
[----:B------:R-:W-:-:S05]  /*1750*/  IMAD.WIDE.U32 R12, R3, 0x4, R10 ;  /* 0x00000004030c7825 */ /* 0x000fca00078e000a */
[----:B------:R-:W3:Y:S04]  /*1760*/  LD.E R15, desc[UR36][R12.64] ;  /* 0x000000240c0f7980 */ /* 0x000ee8000c101900 */
[----:B--2---:R0:W-:Y:S04]  /*1770*/  ST.E desc[UR36][R12.64], R21 ;  /* 0x000000150c007985 */ /* 0x0041e8000c101924 */
[----:B------:R-:W2:Y:S01]  /*1780*/  LD.E.64 R10, desc[UR36][R16.64+0x8] ;  /* 0x00000824100a7980 */ /* 0x000ea2000c101b00 */
[----:B------:R-:W-:Y:S01]  /*1790*/  VIADD R5, R5, 0x4 ;  /* 0x0000000405057836 */ /* 0x000fe20000000000 */
[----:B------:R-:W-:Y:S01]  /*17a0*/  MOV R30, R7 ;  /* 0x00000007001e7202 */ /* 0x000fe20000000f00 */
[----:B------:R-:W-:-:S03]  /*17b0*/  IMAD.MOV.U32 R33, RZ, RZ, R9 ;  /* 0x000000ffff217224 */ /* 0x000fc600078e0009 */
[----:B------:R-:W-:Y:S01]  /*17c0*/  ISETP.NE.AND P0, PT, R5, R4, PT ;  /* 0x000000040500720c */ /* 0x000fe20003f05270 */
[----:B--2---:R-:W-:-:S04]  /*17d0*/  IMAD.WIDE.U32 R22, R6, 0x4, R10 ;  /* 0x0000000406167825 */ /* 0x004fc800078e000a */
[----:B------:R-:W-:Y:S01]  /*17e0*/  IMAD.MOV.U32 R10, RZ, RZ, R24 ;  /* 0x000000ffff0a7224 */ /* 0x000fe200078e0018 */
[----:B---3--:R0:W-:Y:S07]  /*17f0*/  ST.E desc[UR36][R22.64+0x4], R15 ;  /* 0x0000040f16007985 */ /* 0x0081ee000c101924 */
[----:B------:R-:W-:Y:S05]  /*1800*/  @P0 BRA `(.L_x_11) ;  /* 0xfffffff400bc0947 */ /* 0x000fea000383ffff */
[----:B------:R-:W-:Y:S05]  /*1810*/  BSYNC.RECONVERGENT B0 ;  /* 0x0000000000007941 */ /* 0x000fea0003800200 */
.L_x_10:
[----:B------:R-:W-:Y:S01]  /*1820*/  ISETP.NE.AND P0, PT, R14, RZ, PT ;  /* 0x000000ff0e00720c */ /* 0x000fe20003f05270 */
[----:B------:R-:W-:Y:S02]  /*1830*/  IMAD.MOV.U32 R33, RZ, RZ, R9 ;  /* 0x000000ffff217224 */ /* 0x000fe400078e0009 */
[----:B------:R-:W-:-:S10]  /*1840*/  IMAD.MOV.U32 R30, RZ, RZ, R7 ;  /* 0x000000ffff1e7224 */ /* 0x000fd400078e0007 */
[----:B------:R-:W-:Y:S05]  /*1850*/  @!P0 BRA `(.L_x_12) ;  /* 0x0000000800008947 */ /* 0x000fea0003800000 */
[----:B------:R-:W-:Y:S01]  /*1860*/  ISETP.NE.AND P1, PT, R14, 0x1, PT ;  /* 0x000000010e00780c */ /* 0x000fe20003f25270 */
[----:B------:R-:W-:Y:S01]  /*1870*/  IMAD.MOV.U32 R8, RZ, RZ, R24 ;  /* 0x000000ffff087224 */ /* 0x000fe200078e0018 */
[----:B------:R-:W-:Y:S01]  /*1880*/  LOP3.LUT R4, R2, 0x1, RZ, 0xc0, !PT ;  /* 0x0000000102047812 */ /* 0x000fe200078ec0ff */
[----:B------:R-:W-:Y:S01]  /*1890*/  IMAD.MOV.U32 R5, RZ, RZ, R9 ;  /* 0x000000ffff057224 */ /* 0x000fe200078e0009 */
[----:B------:R-:W-:Y:S01]  /*18a0*/  MOV R10, R25 ;  /* 0x00000019000a7202 */ /* 0x000fe20000000f00 */
[----:B------:R-:W-:Y:S01]  /*18b0*/  IMAD.MOV.U32 R11, RZ, RZ, R31 ;  /* 0x000000ffff0b7224 */ /* 0x000fe200078e001f */
[----:B------:R-:W-:Y:S01]  /*18c0*/  ISETP.NE.U32.AND P0, PT, R4, 0x1, PT ;  /* 0x000000010400780c */ /* 0x000fe20003f05070 */
[----:B------:R-:W-:Y:S01]  /*18d0*/  IMAD.MOV.U32 R4, RZ, RZ, R7 ;  /* 0x000000ffff047224 */ /* 0x000fe200078e0007 */
[----:B------:R-:W-:-:S05]  /*18e0*/  MOV R30, R31 ;  /* 0x0000001f001e7202 */ /* 0x000fca0000000f00 */
[----:B------:R-:W-:Y:S06]  /*18f0*/  @!P1 BRA `(.L_x_13) ;  /* 0x00000004002c9947 */ /* 0x000fec0003800000 */
[----:B------:R-:W2:Y:S01]  /*1900*/  LD.E.64 R10, desc[UR36][R16.64+0x8] ;  /* 0x00000824100a7980 */ /* 0x000ea2000c101b00 */
[----:B0-----:R-:W-:Y:S01]  /*1910*/  VIADD R21, R3, 0xffffffff ;  /* 0xffffffff03157836 */ /* 0x001fe20000000000 */
[----:B------:R-:W-:Y:S01]  /*1920*/  SHF.R.U32.HI R4, RZ, 0x2, R25 ;  /* 0x00000002ff047819 */ /* 0x000fe20000011619 */
[----:B------:R-:W-:Y:S02]  /*1930*/  IMAD.SHL.U32 R6, R31, 0x10, RZ ;  /* 0x000000101f067824 */ /* 0x000fe400078e00ff */
[----:B------:R-:W0:Y:S01]  /*1940*/  I2F.U32.RP R8, R21 ;  /* 0x0000001500087306 */ /* 0x000e220000209000 */
[----:B------:R-:W-:Y:S02]  /*1950*/  LOP3.LUT R4, R4, R25, RZ, 0x3c, !PT ;  /* 0x0000001904047212 */ /* 0x000fe400078e3cff */
[----:B------:R-:W-:Y:S02]  /*1960*/  IADD3 R15, PT, PT, RZ, -R21, RZ ;  /* 0x80000015ff0f7210 */ /* 0x000fe40007ffe0ff */
[----:B------:R-:W-:Y:S01]  /*1970*/  ISETP.NE.U32.AND P2, PT, R21, RZ, PT ;  /* 0x000000ff1500720c */ /* 0x000fe20003f45070 */
[----:B------:R-:W-:-:S05]  /*1980*/  IMAD.SHL.U32 R5, R4, 0x2, RZ ;  /* 0x0000000204057824 */ /* 0x000fca00078e00ff */
[----:B------:R-:W-:Y:S01]  /*1990*/  LOP3.LUT R5, R31, R6, R5, 0x96, !PT ;  /* 0x000000061f057212 */ /* 0x000fe200078e9605 */
[----:B0-----:R-:W0:Y:S03]  /*19a0*/  MUFU.RCP R8, R8 ;  /* 0x0000000800087308 */ /* 0x001e260000001000 */
[----:B------:R-:W-:-:S04]  /*19b0*/  LOP3.LUT R5, R5, R4, RZ, 0x3c, !PT ;  /* 0x0000000405057212 */ /* 0x000fc800078e3cff */
[----:B------:R-:W-:Y:S01]  /*19c0*/  IADD3 R4, PT, PT, R26, 0x587c5, R5 ;  /* 0x000587c51a047810 */ /* 0x000fe20007ffe005 */
[----:B0-----:R-:W-:-:S04]  /*19d0*/  VIADD R12, R8, 0xffffffe ;  /* 0x0ffffffe080c7836 */ /* 0x001fc80000000000 */
[----:B------:R0:W1:Y:S02]  /*19e0*/  F2I.FTZ.U32.TRUNC.NTZ R13, R12 ;  /* 0x0000000c000d7305 */ /* 0x000064000021f000 */
[----:B0-----:R-:W-:Y:S02]  /*19f0*/  IMAD.MOV.U32 R12, RZ, RZ, RZ ;  /* 0x000000ffff0c7224 */ /* 0x001fe400078e00ff */
[----:B-1----:R-:W-:-:S04]  /*1a00*/  IMAD R15, R15, R13, RZ ;  /* 0x0000000d0f0f7224 */ /* 0x002fc800078e02ff */
[----:B------:R-:W-:-:S06]  /*1a10*/  IMAD.HI.U32 R13, R13, R15, R12 ;  /* 0x0000000f0d0d7227 */ /* 0x000fcc00078e000c */
        /* <DEDUP_REMOVED lines=17> */
[----:B------:R-:W-:Y:S01]  /*1b30*/  SHF.R.U32.HI R33, RZ, 0x2, R24 ;  /* 0x00000002ff217819 */ /* 0x000fe20000011618 */
[----:B0-----:R-:W-:-:S03]  /*1b40*/  IMAD.MOV R10, RZ, RZ, -R3 ;  /* 0x000000ffff0a7224 */ /* 0x001fc600078e0a03 */
[----:B------:R-:W-:Y:S02]  /*1b50*/  LOP3.LUT R33, R33, R24, RZ, 0x3c, !PT ;  /* 0x0000001821217212 */ /* 0x000fe400078e3cff */
[----:B-1----:R-:W-:-:S04]  /*1b60*/  IADD3 R14, PT, PT, R8, 0xffffffe, RZ ;  /* 0x0ffffffe080e7810 */ /* 0x002fc80007ffe0ff */
[----:B------:R0:W1:Y:S01]  /*1b70*/  F2I.FTZ.U32.TRUNC.NTZ R15, R14 ;  /* 0x0000000e000f7305 */ /* 0x000062000021f000 */
[----:B------:R-:W-:Y:S02]  /*1b80*/  IMAD.SHL.U32 R6, R33, 0x2, RZ ;  /* 0x0000000221067824 */ /* 0x000fe400078e00ff */
[----:B------:R-:W-:Y:S02]  /*1b90*/  VIADD R26, R26, 0xb0f8a ;  /* 0x000b0f8a1a1a7836 */ /* 0x000fe40000000000 */
[----:B0-----:R-:W-:Y:S02]  /*1ba0*/  IMAD.MOV.U32 R14, RZ, RZ, RZ ;  /* 0x000000ffff0e7224 */ /* 0x001fe400078e00ff */
[----:B--2---:R-:W-:-:S05]  /*1bb0*/  IMAD.WIDE.U32 R20, R4, 0x4, R12 ;  /* 0x0000000404147825 */ /* 0x004fca00078e000c */
[----:B---3--:R0:W-:Y:S04]  /*1bc0*/  ST.E desc[UR36][R20.64+0x4], R23 ;  /* 0x0000041714007985 */ /* 0x0081e8000c101924 */
[----:B------:R-:W2:Y:S01]  /*1bd0*/  LD.E.64 R12, desc[UR36][R16.64+0x8] ;  /* 0x00000824100c7980 */ /* 0x000ea2000c101b00 */
[----:B------:R-:W-:Y:S01]  /*1be0*/  IMAD.SHL.U32 R4, R5, 0x10, RZ ;  /* 0x0000001005047824 */ /* 0x000fe200078e00ff */
[----:B------:R-:W-:-:S04]  /*1bf0*/  ISETP.NE.U32.AND P2, PT, R3, RZ, PT ;  /* 0x000000ff0300720c */ /* 0x000fc80003f45070 */
[----:B------:R-:W-:Y:S02]  /*1c00*/  LOP3.LUT R4, R5, R4, R6, 0x96, !PT ;  /* 0x0000000405047212 */ /* 0x000fe400078e9606 */
[----:B0-----:R-:W-:Y:S02]  /*1c10*/  MOV R21, R10 ;  /* 0x0000000a00157202 */ /* 0x001fe40000000f00 */
[----:B------:R-:W-:-:S03]  /*1c20*/  LOP3.LUT R11, R4, R33, RZ, 0x3c, !PT ;  /* 0x00000021040b7212 */ /* 0x000fc600078e3cff */
[----:B-1----:R-:W-:Y:S02]  /*1c30*/  IMAD R21, R21, R15, RZ ;  /* 0x0000000f15157224 */ /* 0x002fe400078e02ff */
[----:B------:R-:W-:Y:S02]  /*1c40*/  IMAD.IADD R4, R11, 0x1, R26 ;  /* 0x000000010b047824 */ /* 0x000fe400078e021a */
        /* <DEDUP_REMOVED lines=15> */
[----:B------:R-:W-:Y:S01]  /*1d40*/  MOV R10, R7 ;  /* 0x00000007000a7202 */ /* 0x000fe20000000f00 */
[----:B------:R-:W-:-:S02]  /*1d50*/  IMAD.MOV.U32 R8, RZ, RZ, R9 ;  /* 0x000000ffff087224 */ /* 0x000fc400078e0009 */
[----:B------:R-:W-:Y:S02]  /*1d60*/  IMAD.MOV.U32 R33, RZ, RZ, R5 ;  /* 0x000000ffff217224 */ /* 0x000fe400078e0005 */
[----:B--2---:R-:W-:-:S04]  /*1d70*/  IMAD.WIDE.U32 R20, R4, 0x4, R20 ;  /* 0x0000000404147825 */ /* 0x004fc800078e0014 */
[----:B------:R-:W-:Y:S01]  /*1d80*/  IMAD.MOV.U32 R4, RZ, RZ, R31 ;  /* 0x000000ffff047224 */ /* 0x000fe200078e001f */
[----:B---3--:R1:W-:Y:S01]  /*1d90*/  ST.E desc[UR36][R20.64+0x4], R23 ;  /* 0x0000041714007985 */ /* 0x0083e2000c101924 */
[----:B------:R-:W-:-:S07]  /*1da0*/  IMAD.MOV.U32 R31, RZ, RZ, R11 ;  /* 0x000000ffff1f7224 */ /* 0x000fce00078e000b */
.L_x_13:
[----:B------:R-:W-:Y:S01]  /*1db0*/  MOV R24, R9 ;  /* 0x0000000900187202 */ /* 0x000fe20000000f00 */
[----:B------:R-:W-:Y:S01]  /*1dc0*/  IMAD.MOV.U32 R25, RZ, RZ, R7 ;  /* 0x000000ffff197224 */ /* 0x000fe200078e0007 */
[----:B------:R-:W-:Y:S06]  /*1dd0*/  @P0 BRA `(.L_x_12) ;  /* 0x0000000000a00947 */ /* 0x000fec0003800000 */
[----:B------:R-:W2:Y:S01]  /*1de0*/  LD.E.64 R6, desc[UR36][R16.64+0x8] ;  /* 0x0000082410067980 */ /* 0x000ea2000c101b00 */
[----:B------:R-:W-:Y:S01]  /*1df0*/  VIADD R3, R3, 0xffffffff ;  /* 0xffffffff03037836 */ /* 0x000fe20000000000 */
[----:B------:R-:W-:Y:S01]  /*1e00*/  SHF.R.U32.HI R9, RZ, 0x2, R10 ;  /* 0x00000002ff097819 */ /* 0x000fe2000001160a */
[----:B------:R-:W-:Y:S02]  /*1e10*/  VIADD R26, R26, 0x587c5 ;  /* 0x000587c51a1a7836 */ /* 0x000fe40000000000 */
[----:B------:R-:W3:Y:S01]  /*1e20*/  I2F.U32.RP R14, R3 ;  /* 0x00000003000e7306 */ /* 0x000ee20000209000 */
[----:B------:R-:W-:Y:S01]  /*1e30*/  LOP3.LUT R9, R9, R10, RZ, 0x3c, !PT ;  /* 0x0000000a09097212 */ /* 0x000fe200078e3cff */
[----:B------:R-:W-:Y:S01]  /*1e40*/  IMAD.SHL.U32 R10, R11, 0x10, RZ ;  /* 0x000000100b0a7824 */ /* 0x000fe200078e00ff */
[----:B01----:R-:W-:Y:S02]  /*1e50*/  IADD3 R15, PT, PT, RZ, -R3, RZ ;  /* 0x80000003ff0f7210 */ /* 0x003fe40007ffe0ff */
[----:B------:R-:W-:Y:S01]  /*1e60*/  ISETP.NE.U32.AND P1, PT, R3, RZ, PT ;  /* 0x000000ff0300720c */ /* 0x000fe20003f25070 */
[----:B------:R-:W-:-:S05]  /*1e70*/  IMAD.SHL.U32 R12, R9, 0x2, RZ ;  /* 0x00000002090c7824 */ /* 0x000fca00078e00ff */
[----:B------:R-:W-:Y:S01]  /*1e80*/  LOP3.LUT R10, R11, R10, R12, 0x96, !PT ;  /* 0x0000000a0b0a7212 */ /* 0x000fe200078e960c */
[----:B------:R-:W-:Y:S01]  /*1e90*/  IMAD.MOV.U32 R12, RZ, RZ, R15 ;  /* 0x000000ffff0c7224 */ /* 0x000fe200078e000f */
[----:B---3--:R-:W0:Y:S02]  /*1ea0*/  MUFU.RCP R14, R14 ;  /* 0x0000000e000e7308 */ /* 0x008e240000001000 */
[----:B------:R-:W-:-:S05]  /*1eb0*/  LOP3.LUT R31, R10, R9, RZ, 0x3c, !PT ;  /* 0x000000090a1f7212 */ /* 0x000fca00078e3cff */
[----:B------:R-:W-:Y:S01]  /*1ec0*/  IMAD.IADD R10, R31, 0x1, R26 ;  /* 0x000000011f0a7824 */ /* 0x000fe200078e021a */
[----:B0-----:R-:W-:-:S06]  /*1ed0*/  IADD3 R13, PT, PT, R14, 0xffffffe, RZ ;  /* 0x0ffffffe0e0d7810 */ /* 0x001fcc0007ffe0ff */
[----:B------:R-:W0:Y:S02]  /*1ee0*/  F2I.FTZ.U32.TRUNC.NTZ R13, R13 ;  /* 0x0000000d000d7305 */ /* 0x000e24000021f000 */
[----:B0-----:R-:W-:Y:S02]  /*1ef0*/  IMAD R9, R12, R13, RZ ;  /* 0x0000000d0c097224 */ /* 0x001fe400078e02ff */
[----:B------:R-:W-:-:S05]  /*1f00*/  HFMA2 R12, -RZ, RZ, 0, 0 ;  /* 0x00000000ff0c7431 */ /* 0x000fca00000001ff */
        /* <DEDUP_REMOVED lines=14> */
[----:B------:R-:W4:Y:S01]  /*1ff0*/  LD.E.64 R14, desc[UR36][R16.64+0x8] ;  /* 0x00000824100e7980 */ /* 0x000f22000c101b00 */
[----:B------:R-:W-:Y:S01]  /*2000*/  IMAD.MOV.U32 R30, RZ, RZ, R5 ;  /* 0x000000ffff1e7224 */ /* 0x000fe200078e0005 */
[----:B------:R-:W-:Y:S01]  /*2010*/  MOV R24, R4 ;  /* 0x0000000400187202 */ /* 0x000fe20000000f00 */
[----:B------:R-:W-:-:S02]  /*2020*/  IMAD.MOV.U32 R25, RZ, RZ, R8 ;  /* 0x000000ffff197224 */ /* 0x000fc400078e0008 */
[----:B------:R-:W-:Y:S02]  /*2030*/  IMAD.MOV.U32 R33, RZ, RZ, R11 ;  /* 0x000000ffff217224 */ /* 0x000fe400078e000b */
[----:B----4-:R-:W-:-:S05]  /*2040*/  IMAD.WIDE.U32 R14, R10, 0x4, R14 ;  /* 0x000000040a0e7825 */ /* 0x010fca00078e000e */
[----:B---3--:R2:W-:Y:S02]  /*2050*/  ST.E desc[UR36][R14.64+0x4], R3 ;  /* 0x000004030e007985 */ /* 0x0085e4000c101924 */
.L_x_12:
[----:B------:R3:W5:Y:S01]  /*2060*/  LD.E.64 R8, desc[UR36][R16.64] ;  /* 0x0000002410087980 */ /* 0x000762000c101b00 */
[----:B--2---:R-:W-:Y:S02]  /*2070*/  IADD3 R3, PT, PT, R0, -0x2, RZ ;  /* 0xfffffffe00037810 */ /* 0x004fe40007ffe0ff */
[----:B------:R-:W-:Y:S02]  /*2080*/  LOP3.LUT R11, R2, 0x7, RZ, 0xc0, !PT ;  /* 0x00000007020b7812 */ /* 0x000fe400078ec0ff */
[----:B------:R-:W-:Y:S01]  /*2090*/  ISETP.GE.U32.AND P0, PT, R3, 0x7, PT ;  /* 0x000000070300780c */ /* 0x000fe20003f06070 */
[----:B------:R-:W-:Y:S01]  /*20a0*/  IMAD.MOV.U32 R3, RZ, RZ, RZ ;  /* 0x000000ffff037224 */ /* 0x000fe200078e00ff */
[----:B------:R-:W-:-:S11]  /*20b0*/  ISETP.NE.AND P1, PT, R11, RZ, PT ;  /* 0x000000ff0b00720c */ /* 0x000fd60003f25270 */
[----:B---3--:R-:W-:Y:S05]  /*20c0*/  @!P0 BRA `(.L_x_14) ;  /* 0x00000004001c8947 */ /* 0x008fea0003800000 */
[----:B------:R-:W0:Y:S01]  /*20d0*/  LD.E.64 R4, desc[UR36][R16.64+0x8] ;  /* 0x0000082410047980 */ /* 0x000e22000c101b00 */
[----:B------:R-:W-:Y:S01]  /*20e0*/  LOP3.LUT R3, R2, 0xfffffff8, RZ, 0xc0, !PT ;  /* 0xfffffff802037812 */ /* 0x000fe200078ec0ff */
[----:B------:R-:W-:Y:S04]  /*20f0*/  BSSY.RECONVERGENT B0, `(.L_x_14) ;  /* 0x0000044000007945 */ /* 0x000fe80003800200 */
[----:B------:R-:W-:Y:S01]  /*2100*/  IMAD.MOV R10, RZ, RZ, -R3 ;  /* 0x000000ffff0a7224 */ /* 0x000fe200078e0a03 */
[----:B01----:R-:W-:-:S04]  /*2110*/  IADD3 R12, P0, PT, R4, 0x10, RZ ;  /* 0x00000010040c7810 */ /* 0x003fc80007f1e0ff */
[----:B------:R-:W-:-:S09]  /*2120*/  IADD3.X R13, PT, PT, RZ, R5, RZ, P0, !PT ;  /* 0x00000005ff0d7210 */ /* 0x000fd200007fe4ff */
.L_x_15:
[----:B------:R-:W-:Y:S01]  /*2130*/  IMAD.MOV.U32 R4, RZ, RZ, R12 ;  /* 0x000000ffff047224 */ /* 0x000fe200078e000c */
[----:B------:R-:W0:Y:S01]  /*2140*/  LDC.64 R6, c[0x0][0x390] ;  /* 0x0000e400ff067b82 */ /* 0x000e220000000a00 */
[----:B------:R-:W-:-:S05]  /*2150*/  IMAD.MOV.U32 R5, RZ, RZ, R13 ;  /* 0x000000ffff057224 */ /* 0x000fca00078e000d */
[----:B--2---:R-:W2:Y:S04]  /*2160*/  LD.E R13, desc[UR36][R4.64+-0x10] ;  /* 0xfffff024040d7980 */ /* 0x004ea8000c101900 */
[----:B------:R-:W2:Y:S02]  /*2170*/  LD.E R12, desc[UR36][R4.64+-0xc] ;  /* 0xfffff424040c7980 */ /* 0x000ea4000c101900 */
[----:B--2---:R-:W-:-:S04]  /*2180*/  IMAD R13, R13, R0, R12 ;  /* 0x000000000d0d7224 */ /* 0x004fc800078e020c */
[----:B0-----:R-:W-:-:S06]  /*2190*/  IMAD.WIDE R14, R13, 0x8, R6 ;  /* 0x000000080d0e7825 */ /* 0x001fcc00078e0206 */
[----:B------:R-:W2:Y:S02]  /*21a0*/  LDG.E.64 R14, desc[UR36][R14.64] ;  /* 0x000000240e0e7981 */ /* 0x000ea4000c1e1b00 */
[----:B--2--5:R-:W-:-:S07]  /*21b0*/  DADD R8, R14, R8 ;  /* 0x000000000e087229 */ /* 0x024fce0000000008 */
[----:B------:R0:W-:Y:S04]  /*21c0*/  ST.E.64 desc[UR36][R16.64], R8 ;  /* 0x0000000810007985 */ /* 0x0001e8000c101b24 */
[----:B------:R-:W2:Y:S04]  /*21d0*/  LD.E R13, desc[UR36][R4.64+-0xc] ;  /* 0xfffff424040d7980 */ /* 0x000ea8000c101900 */
[----:B------:R-:W2:Y:S02]  /*21e0*/  LD.E R12, desc[UR36][R4.64+-0x8] ;  /* 0xfffff824040c7980 */ /* 0x000ea4000c101900 */
[----:B--2---:R-:W-:-:S04]  /*21f0*/  IMAD R13, R13, R0, R12 ;  /* 0x000000000d0d7224 */ /* 0x004fc800078e020c */
[----:B------:R-:W-:-:S05]  /*2200*/  IMAD.WIDE R20, R13, 0x8, R6 ;  /* 0x000000080d147825 */ /* 0x000fca00078e0206 */
[----:B------:R-:W2:Y:S02]  /*2210*/  LDG.E.64 R12, desc[UR36][R20.64] ;  /* 0x00000024140c7981 */ /* 0x000ea4000c1e1b00 */
[----:B--2---:R-:W-:-:S07]  /*2220*/  DADD R12, R8, R12 ;  /* 0x00000000080c7229 */ /* 0x004fce000000000c */
[----:B------:R1:W-:Y:S04]  /*2230*/  ST.E.64 desc[UR36][R16.64], R12 ;  /* 0x0000000c10007985 */ /* 0x0003e8000c101b24 */
[----:B------:R-:W2:Y:S04]  /*2240*/  LD.E R23, desc[UR36][R4.64+-0x8] ;  /* 0xfffff82404177980 */ /* 0x000ea8000c101900 */
[----:B------:R-:W2:Y:S02]  /*2250*/  LD.E R14, desc[UR36][R4.64+-0x4] ;  /* 0xfffffc24040e7980 */ /* 0x000ea4000c101900 */
[----:B--2---:R-:W-:-:S04]  /*2260*/  IMAD R15, R23, R0, R14 ;  /* 0x00000000170f7224 */ /* 0x004fc800078e020e */
[----:B------:R-:W-:-:S05]  /*2270*/  IMAD.WIDE R14, R15, 0x8, R6 ;  /* 0x000000080f0e7825 */ /* 0x000fca00078e0206 */
[----:B0-----:R-:W2:Y:S02]  /*2280*/  LDG.E.64 R8, desc[UR36][R14.64] ;  /* 0x000000240e087981 */ /* 0x001ea4000c1e1b00 */
[----:B--2---:R-:W-:-:S07]  /*2290*/  DADD R8, R12, R8 ;  /* 0x000000000c087229 */ /* 0x004fce0000000008 */
[----:B------:R0:W-:Y:S04]  /*22a0*/  ST.E.64 desc[UR36][R16.64], R8 ;  /* 0x0000000810007985 */ /* 0x0001e8000c101b24 */
[----:B------:R-:W2:Y:S04]  /*22b0*/  LD.E R23, desc[UR36][R4.64+-0x4] ;  /* 0xfffffc2404177980 */ /* 0x000ea8000c101900 */
[----:B------:R-:W2:Y:S02]  /*22c0*/  LD.E R20, desc[UR36][R4.64] ;  /* 0x0000002404147980 */ /* 0x000ea4000c101900 */
[----:B--2---:R-:W-:-:S04]  /*22d0*/  IMAD R21, R23, R0, R20 ;  /* 0x0000000017157224 */ /* 0x004fc800078e0214 */
[----:B------:R-:W-:-:S05]  /*22e0*/  IMAD.WIDE R20, R21, 0x8, R6 ;  /* 0x0000000815147825 */ /* 0x000fca00078e0206 */
[----:B-1----:R-:W2:Y:S02]  /*22f0*/  LDG.E.64 R12, desc[UR36][R20.64] ;  /* 0x00000024140c7981 */ /* 0x002ea4000c1e1b00 */
        /* <DEDUP_REMOVED lines=23> */
[----:B0-----:R-:W3:Y:S04]  /*2470*/  LD.E R9, desc[UR36][R4.64+0xc] ;  /* 0x00000c2404097980 */ /* 0x001ee8000c101900 */
[----:B------:R-:W3:Y:S02]  /*2480*/  LD.E R8, desc[UR36][R4.64+0x10] ;  /* 0x0000102404087980 */ /* 0x000ee4000c101900 */
[----:B---3--:R-:W-:-:S04]  /*2490*/  IMAD R9, R9, R0, R8 ;  /* 0x0000000009097224 */ /* 0x008fc800078e0208 */
[----:B------:R-:W-:-:S06]  /*24a0*/  IMAD.WIDE R6, R9, 0x8, R6 ;  /* 0x0000000809067825 */ /* 0x000fcc00078e0206 */
[----:B------:R-:W3:Y:S01]  /*24b0*/  LDG.E.64 R6, desc[UR36][R6.64] ;  /* 0x0000002406067981 */ /* 0x000ee2000c1e1b00 */
[----:B------:R-:W-:Y:S02]  /*24c0*/  IADD3 R10, PT, PT, R10, 0x8, RZ ;  /* 0x000000080a0a7810 */ /* 0x000fe40007ffe0ff */
[----:B-1----:R-:W-:Y:S02]  /*24d0*/  IADD3 R12, P2, PT, R4, 0x20, RZ ;  /* 0x00000020040c7810 */ /* 0x002fe40007f5e0ff */
[----:B------:R-:W-:-:S03]  /*24e0*/  ISETP.NE.AND P0, PT, R10, RZ, PT ;  /* 0x000000ff0a00720c */ /* 0x000fc60003f05270 */
[----:B------:R-:W-:Y:S01]  /*24f0*/  IMAD.X R13, RZ, RZ, R5, P2 ;  /* 0x000000ffff0d7224 */ /* 0x000fe200010e0605 */
[----:B---3--:R-:W-:-:S07]  /*2500*/  DADD R8, R14, R6 ;  /* 0x000000000e087229 */ /* 0x008fce0000000006 */
[----:B------:R2:W-:Y:S02]  /*2510*/  ST.E.64 desc[UR36][R16.64], R8 ;  /* 0x0000000810007985 */ /* 0x0005e4000c101b24 */
[----:B------:R-:W-:Y:S05]  /*2520*/  @P0 BRA `(.L_x_15) ;  /* 0xfffffffc00000947 */ /* 0x000fea000383ffff */
[----:B------:R-:W-:Y:S05]  /*2530*/  BSYNC.RECONVERGENT B0 ;  /* 0x0000000000007941 */ /* 0x000fea0003800200 */
.L_x_14:
[----:B------:R-:W-:Y:S05]  /*2540*/  @!P1 BRA `(.L_x_9) ;  /* 0x0000000400109947 */ /* 0x000fea0003800000 */
[----:B------:R-:W-:Y:S02]  /*2550*/  ISETP.GE.U32.AND P0, PT, R11, 0x4, PT ;  /* 0x000000040b00780c */ /* 0x000fe40003f06070 */
[----:B0-----:R-:W-:-:S04]  /*2560*/  LOP3.LUT R22, R2, 0x3, RZ, 0xc0, !PT ;  /* 0x0000000302167812 */ /* 0x001fc800078ec0ff */
[----:B------:R-:W-:-:S07]  /*2570*/  ISETP.NE.AND P1, PT, R22, RZ, PT ;  /* 0x000000ff1600720c */ /* 0x000fce0003f25270 */
[----:B------:R-:W-:Y:S06]  /*2580*/  @!P0 BRA `(.L_x_16) ;  /* 0x0000000000808947 */ /* 0x000fec0003800000 */
[----:B------:R-:W3:Y:S01]  /*2590*/  LD.E.64 R4, desc[UR36][R16.64+0x8] ;  /* 0x0000082410047980 */ /* 0x000ee2000c101b00 */
[----:B------:R-:W1:Y:S01]  /*25a0*/  LDC.64 R6, c[0x0][0x390] ;  /* 0x0000e400ff067b82 */ /* 0x000e620000000a00 */
[----:B---3--:R-:W-:-:S05]  /*25b0*/  IMAD.WIDE.U32 R4, R3, 0x4, R4 ;  /* 0x0000000403047825 */ /* 0x008fca00078e0004 */
[----:B------:R-:W3:Y:S04]  /*25c0*/  LD.E R11, desc[UR36][R4.64] ;  /* 0x00000024040b7980 */ /* 0x000ee8000c101900 */
[----:B------:R-:W3:Y:S02]  /*25d0*/  LD.E R10, desc[UR36][R4.64+0x4] ;  /* 0x00000424040a7980 */ /* 0x000ee4000c101900 */
[----:B---3--:R-:W-:-:S04]  /*25e0*/  IMAD R11, R11, R0, R10 ;  /* 0x000000000b0b7224 */ /* 0x008fc800078e020a */
[----:B-1----:R-:W-:-:S06]  /*25f0*/  IMAD.WIDE R12, R11, 0x8, R6 ;  /* 0x000000080b0c7825 */ /* 0x002fcc00078e0206 */
        /* <DEDUP_REMOVED lines=17> */
[----:B0-----:R-:W2:Y:S04]  /*2710*/  LD.E R9, desc[UR36][R4.64+0xc] ;  /* 0x00000c2404097980 */ /* 0x001ea8000c101900 */
[----:B------:R-:W2:Y:S02]  /*2720*/  LD.E R8, desc[UR36][R4.64+0x10] ;  /* 0x0000102404087980 */ /* 0x000ea4000c101900 */
[----:B--2---:R-:W-:-:S04]  /*2730*/  IMAD R9, R9, R0, R8 ;  /* 0x0000000009097224 */ /* 0x004fc800078e0208 */
[----:B------:R-:W-:-:S06]  /*2740*/  IMAD.WIDE R6, R9, 0x8, R6 ;  /* 0x0000000809067825 */ /* 0x000fcc00078e0206 */
[----:B------:R-:W2:Y:S01]  /*2750*/  LDG.E.64 R6, desc[UR36][R6.64] ;  /* 0x0000002406067981 */ /* 0x000ea2000c1e1b00 */
[----:B------:R-:W-:Y:S01]  /*2760*/  VIADD R3, R3, 0x4 ;  /* 0x0000000403037836 */ /* 0x000fe20000000000 */
[----:B--2---:R-:W-:-:S07]  /*2770*/  DADD R8, R12, R6 ;  /* 0x000000000c087229 */ /* 0x004fce0000000006 */
[----:B------:R3:W-:Y:S04]  /*2780*/  ST.E.64 desc[UR36][R16.64], R8 ;  /* 0x0000000810007985 */ /* 0x0007e8000c101b24 */
.L_x_16:
[----:B------:R-:W-:Y:S05]  /*2790*/  @!P1 BRA `(.L_x_9) ;  /* 0x00000000007c9947 */ /* 0x000fea0003800000 */
[----:B------:R-:W-:-:S13]  /*27a0*/  ISETP.NE.AND P0, PT, R22, 0x1, PT ;  /* 0x000000011600780c */ /* 0x000fda0003f05270 */
[----:B------:R-:W4:Y:S01]  /*27b0*/  @P0 LD.E.64 R4, desc[UR36][R16.64+0x8] ;  /* 0x0000082410040980 */ /* 0x000f22000c101b00 */
[----:B------:R-:W1:Y:S01]  /*27c0*/  @P0 LDC.64 R6, c[0x0][0x390] ;  /* 0x0000e400ff060b82 */ /* 0x000e620000000a00 */
[----:B----4-:R-:W-:-:S05]  /*27d0*/  @P0 IMAD.WIDE.U32 R4, R3, 0x4, R4 ;  /* 0x0000000403040825 */ /* 0x010fca00078e0004 */
[----:B---3--:R-:W3:Y:S04]  /*27e0*/  @P0 LD.E R11, desc[UR36][R4.64] ;  /* 0x00000024040b0980 */ /* 0x008ee8000c101900 */
[----:B------:R-:W3:Y:S02]  /*27f0*/  @P0 LD.E R10, desc[UR36][R4.64+0x4] ;  /* 0x00000424040a0980 */ /* 0x000ee4000c101900 */
[----:B---3--:R-:W-:-:S04]  /*2800*/  @P0 IMAD R11, R11, R0, R10 ;  /* 0x000000000b0b0224 */ /* 0x008fc800078e020a */
[----:B-1----:R-:W-:-:S05]  /*2810*/  @P0 IMAD.WIDE R12, R11, 0x8, R6 ;  /* 0x000000080b0c0825 */ /* 0x002fca00078e0206 */
[----:B------:R-:W3:Y:S02]  /*2820*/  @P0 LDG.E.64 R10, desc[UR36][R12.64] ;  /* 0x000000240c0a0981 */ /* 0x000ee4000c1e1b00 */
[----:B---3-5:R-:W-:-:S07]  /*2830*/  @P0 DADD R10, R8, R10 ;  /* 0x00000000080a0229 */ /* 0x028fce000000000a */
[----:B------:R0:W-:Y:S04]  /*2840*/  @P0 ST.E.64 desc[UR36][R16.64], R10 ;  /* 0x0000000a10000985 */ /* 0x0001e8000c101b24 */
[----:B--2---:R-:W2:Y:S04]  /*2850*/  @P0 LD.E R15, desc[UR36][R4.64+0x4] ;  /* 0x00000424040f0980 */ /* 0x004ea8000c101900 */
[----:B------:R1:W2:Y:S01]  /*2860*/  @P0 LD.E R14, desc[UR36][R4.64+0x8] ;  /* 0x00000824040e0980 */ /* 0x0002a2000c101900 */
[----:B------:R-:W-:-:S04]  /*2870*/  LOP3.LUT R20, R2, 0x1, RZ, 0xc0, !PT ;  /* 0x0000000102147812 */ /* 0x000fc800078ec0ff */
[----:B------:R-:W-:Y:S02]  /*2880*/  ISETP.NE.U32.AND P1, PT, R20, 0x1, PT ;  /* 0x000000011400780c */ /* 0x000fe40003f25070 */
[----:B------:R-:W-:-:S11]  /*2890*/  @P0 IADD3 R3, PT, PT, R3, 0x2, RZ ;  /* 0x0000000203030810 */ /* 0x000fd60007ffe0ff */
[----:B-1----:R-:W1:Y:S01]  /*28a0*/  @!P1 LDC.64 R4, c[0x0][0x390] ;  /* 0x0000e400ff049b82 */ /* 0x002e620000000a00 */
[----:B--2---:R-:W-:-:S04]  /*28b0*/  @P0 IMAD R15, R15, R0, R14 ;  /* 0x000000000f0f0224 */ /* 0x004fc800078e020e */
[----:B------:R-:W-:Y:S02]  /*28c0*/  @P0 IMAD.WIDE R6, R15, 0x8, R6 ;  /* 0x000000080f060825 */ /* 0x000fe400078e0206 */
[----:B------:R-:W2:Y:S04]  /*28d0*/  @!P1 LD.E.64 R14, desc[UR36][R16.64+0x8] ;  /* 0x00000824100e9980 */ /* 0x000ea8000c101b00 */
[----:B------:R-:W3:Y:S01]  /*28e0*/  @P0 LDG.E.64 R6, desc[UR36][R6.64] ;  /* 0x0000002406060981 */ /* 0x000ee2000c1e1b00 */
[----:B--2---:R-:W-:Y:S01]  /*28f0*/  @!P1 IMAD.WIDE.U32 R14, R3, 0x4, R14 ;  /* 0x00000004030e9825 */ /* 0x004fe200078e000e */
[----:B---3--:R-:W-:-:S07]  /*2900*/  @P0 DADD R8, R10, R6 ;  /* 0x000000000a080229 */ /* 0x008fce0000000006 */
[----:B------:R4:W-:Y:S04]  /*2910*/  @P0 ST.E.64 desc[UR36][R16.64], R8 ;  /* 0x0000000810000985 */ /* 0x0009e8000c101b24 */
[----:B------:R-:W2:Y:S04]  /*2920*/  @!P1 LD.E R3, desc[UR36][R14.64] ;  /* 0x000000240e039980 */ /* 0x000ea8000c101900 */
[----:B0-----:R-:W2:Y:S02]  /*2930*/  @!P1 LD.E R10, desc[UR36][R14.64+0x4] ;  /* 0x000004240e0a9980 */ /* 0x001ea4000c101900 */
[----:B--2---:R-:W-:-:S04]  /*2940*/  @!P1 IMAD R3, R3, R0, R10 ;  /* 0x0000000003039224 */ /* 0x004fc800078e020a */
[----:B-1----:R-:W-:-:S06]  /*2950*/  @!P1 IMAD.WIDE R4, R3, 0x8, R4 ;  /* 0x0000000803049825 */ /* 0x002fcc00078e0204 */
[----:B------:R-:W2:Y:S02]  /*2960*/  @!P1 LDG.E.64 R4, desc[UR36][R4.64] ;  /* 0x0000002404049981 */ /* 0x000ea4000c1e1b00 */
[----:B--2---:R-:W-:-:S07]  /*2970*/  @!P1 DADD R6, R4, R8 ;  /* 0x0000000004069229 */ /* 0x004fce0000000008 */
[----:B------:R4:W-:Y:S04]  /*2980*/  @!P1 ST.E.64 desc[UR36][R16.64], R6 ;  /* 0x0000000610009985 */ /* 0x0009e8000c101b24 */
.L_x_9:
[----:B------:R-:W-:Y:S01]  /*2990*/  MOV R0, 0x0 ;  /* 0x0000000000007802 */ /* 0x000fe20000000f00 */
[----:B------:R-:W-:Y:S02]  /*29a0*/  IMAD.MOV.U32 R4, RZ, RZ, 0x4 ;  /* 0x00000004ff047424 */ /* 0x000fe400078e00ff */
[----:B------:R-:W-:Y:S01]  /*29b0*/  IMAD.MOV.U32 R5, RZ, RZ, RZ ;  /* 0x000000ffff057224 */ /* 0x000fe200078e00ff */
[----:B0---4-:R0:W4:Y:S06]  /*29c0*/  LDC.64 R6, c[0x4][R0] ;  /* 0x0100000000067b82 */ /* 0x01112c0000000a00 */
[----:B-1----:R-:W-:-:S07]  /*29d0*/  LEPC R20, `(.L_x_17) ;  /* 0x000000001014794e */ /* 0x002fce0000000000 */
[----:B0-2345:R-:W-:Y:S05]  /*29e0*/  CALL.ABS.NOINC R6 ;  /* 0x0000000006007343 */ /* 0x03dfea0003c00000 */
.L_x_17:
[----:B------:R-:W-:Y:S01]  /*29f0*/  MOV R6, 0x0 ;  /* 0x0000000000067802 */ /* 0x000fe20000000f00 */
[----:B------:R-:W-:Y:S01]  /*2a00*/  IMAD.MOV.U32 R22, RZ, RZ, R4 ;  /* 0x000000ffff167224 */ /* 0x000fe200078e0004 */
[----:B------:R-:W-:Y:S01]  /*2a10*/  MOV R3, 0x1 ;  /* 0x0000000100037802 */ /* 0x000fe20000000f00 */
[----:B------:R-:W-:Y:S02]  /*2a20*/  IMAD.MOV.U32 R23, RZ, RZ, R5 ;  /* 0x000000ffff177224 */ /* 0x000fe400078e0005 */
[----:B------:R-:W-:Y:S02]  /*2a30*/  HFMA2 R4, -RZ, RZ, 0, 2.384185791015625e-07 ;  /* 0x00000004ff047431 */ /* 0x000fe400000001ff */
[----:B------:R-:W-:Y:S01]  /*2a40*/  IMAD.MOV.U32 R5, RZ, RZ, RZ ;  /* 0x000000ffff057224 */ /* 0x000fe200078e00ff */
[----:B------:R-:W0:Y:S01]  /*2a50*/  LDC.64 R6, c[0x4][R6] ;  /* 0x0100000006067b82 */ /* 0x000e220000000a00 */
[----:B------:R1:W-:Y:S05]  /*2a60*/  ST.E desc[UR36][R22.64], R3 ;  /* 0x0000000316007985 */ /* 0x0003ea000c101924 */
[----:B------:R-:W-:-:S07]  /*2a70*/  LEPC R20, `(.L_x_18) ;  /* 0x000000001014794e */ /* 0x000fce0000000000 */
[----:B01----:R-:W-:Y:S05]  /*2a80*/  CALL.ABS.NOINC R6 ;  /* 0x0000000006007343 */ /* 0x003fea0003c00000 */
.L_x_18:
[----:B------:R-:W-:Y:S01]  /*2a90*/  IMAD.MOV.U32 R3, RZ, RZ, 0x2 ;  /* 0x00000002ff037424 */ /* 0x000fe200078e00ff */
[----:B------:R-:W-:Y:S01]  /*2aa0*/  BSSY.RECONVERGENT B0, `(.L_x_19) ;  /* 0x0000146000007945 */ /* 0x000fe20003800200 */
[----:B------:R-:W-:Y:S01]  /*2ab0*/  MOV R14, RZ ;  /* 0x000000ff000e7202 */ /* 0x000fe20000000f00 */
[----:B------:R-:W-:Y:S02]  /*2ac0*/  IMAD.MOV.U32 R6, RZ, RZ, 0x0 ;  /* 0x00000000ff067424 */ /* 0x000fe400078e00ff */
[----:B------:R0:W-:Y:S01]  /*2ad0*/  ST.E desc[UR36][R4.64], R3 ;  /* 0x0000000304007985 */ /* 0x0001e2000c101924 */
[----:B------:R-:W-:-:S07]  /*2ae0*/  IMAD.MOV.U32 R7, RZ, RZ, 0x40340000 ;  /* 0x40340000ff077424 */ /* 0x000fce00078e00ff */
.L_x_29:
[----:B012---:R-:W1:Y:S01]  /*2af0*/  I2F.U32.RP R10, R2 ;  /* 0x00000002000a7306 */ /* 0x007e620000209000 */
[----:B------:R-:W-:Y:S01]  /*2b00*/  SHF.R.U32.HI R0, RZ, 0x2, R25 ;  /* 0x00000002ff007819 */ /* 0x000fe20000011619 */
[----:B------:R-:W-:Y:S01]  /*2b10*/  IMAD.SHL.U32 R8, R31, 0x10, RZ ;  /* 0x000000101f087824 */ /* 0x000fe200078e00ff */
[----:B------:R-:W-:Y:S02]  /*2b20*/  SHF.R.U32.HI R11, RZ, 0x2, R24 ;  /* 0x00000002ff0b7819 */ /* 0x000fe40000011618 */
[----:B------:R-:W-:Y:S02]  /*2b30*/  LOP3.LUT R0, R0, R25, RZ, 0x3c, !PT ;  /* 0x0000001900007212 */ /* 0x000fe400078e3cff */
[----:B------:R-:W-:Y:S02]  /*2b40*/  LOP3.LUT R11, R11, R24, RZ, 0x3c, !PT ;  /* 0x000000180b0b7212 */ /* 0x000fe400078e3cff */
[----:B------:R-:W-:Y:S01]  /*2b50*/  IADD3 R13, PT, PT, RZ, -R2, RZ ;  /* 0x80000002ff0d7210 */ /* 0x000fe20007ffe0ff */
[----:B0-----:R-:W-:Y:S01]  /*2b60*/  IMAD.SHL.U32 R3, R0, 0x2, RZ ;  /* 0x0000000200037824 */ /* 0x001fe200078e00ff */
[----:B-1----:R-:W0:Y:S04]  /*2b70*/  MUFU.RCP R10, R10 ;  /* 0x0000000a000a7308 */ /* 0x002e280000001000 */
[----:B------:R-:W-:Y:S01]  /*2b80*/  LOP3.LUT R3, R31, R8, R3, 0x96, !PT ;  /* 0x000000081f037212 */ /* 0x000fe200078e9603 */
[----:B------:R-:W-:-:S03]  /*2b90*/  IMAD.MOV.U32 R8, RZ, RZ, RZ ;  /* 0x000000ffff087224 */ /* 0x000fc600078e00ff */
[----:B------:R-:W-:Y:S01]  /*2ba0*/  LOP3.LUT R38, R3, R0, RZ, 0x3c, !PT ;  /* 0x0000000003267212 */ /* 0x000fe200078e3cff */
[----:B------:R-:W-:-:S04]  /*2bb0*/  IMAD.SHL.U32 R3, R11, 0x2, RZ ;  /* 0x000000020b037824 */ /* 0x000fc800078e00ff */
[----:B------:R-:W-:-:S05]  /*2bc0*/  IMAD.SHL.U32 R0, R38, 0x10, RZ ;  /* 0x0000001026007824 */ /* 0x000fca00078e00ff */
[----:B------:R-:W-:Y:S02]  /*2bd0*/  LOP3.LUT R11, R11, R3, R0, 0x96, !PT ;  /* 0x000000030b0b7212 */ /* 0x000fe400078e9600 */
[----:B0-----:R-:W-:Y:S02]  /*2be0*/  IADD3 R9, PT, PT, R10, 0xffffffe, RZ ;  /* 0x0ffffffe0a097810 */ /* 0x001fe40007ffe0ff */
[C---:B------:R-:W-:Y:S02]  /*2bf0*/  IADD3 R3, PT, PT, R26.reuse, 0x587c5, R38 ;  /* 0x000587c51a037810 */ /* 0x040fe40007ffe026 */
[----:B------:R-:W-:Y:S02]  /*2c00*/  IADD3 R26, PT, PT, R26, 0xb0f8a, RZ ;  /* 0x000b0f8a1a1a7810 */ /* 0x000fe40007ffe0ff */
[----:B------:R-:W0:Y:S01]  /*2c10*/  F2I.FTZ.U32.TRUNC.NTZ R9, R9 ;  /* 0x0000000900097305 */ /* 0x000e22000021f000 */
[----:B------:R-:W-:Y:S01]  /*2c20*/  LOP3.LUT R41, R11, R38, RZ, 0x3c, !PT ;  /* 0x000000260b297212 */ /* 0x000fe200078e3cff */
[----:B0-----:R-:W-:-:S04]  /*2c30*/  IMAD R13, R13, R9, RZ ;  /* 0x000000090d0d7224 */ /* 0x001fc800078e02ff */
[----:B------:R-:W-:Y:S02]  /*2c40*/  IMAD.HI.U32 R8, R9, R13, R8 ;  /* 0x0000000d09087227 */ /* 0x000fe400078e0008 */
[----:B------:R0:W5:Y:S02]  /*2c50*/  LD.E.64 R12, desc[UR36][R16.64] ;  /* 0x00000024100c7980 */ /* 0x000164000c101b00 */
[----:B------:R-:W-:Y:S02]  /*2c60*/  IMAD.IADD R9, R41, 0x1, R26 ;  /* 0x0000000129097824 */ /* 0x000fe400078e021a */
[----:B------:R-:W-:-:S04]  /*2c70*/  IMAD.HI.U32 R0, R8, R3, RZ ;  /* 0x0000000308007227 */ /* 0x000fc800078e00ff */
[----:B------:R-:W-:Y:S01]  /*2c80*/  IMAD.HI.U32 R10, R8, R9, RZ ;  /* 0x00000009080a7227 */ /* 0x000fe200078e00ff */
[----:B------:R-:W-:-:S03]  /*2c90*/  IADD3 R0, PT, PT, -R0, RZ, RZ ;  /* 0x000000ff00007210 */ /* 0x000fc60007ffe1ff */
[----:B------:R-:W-:Y:S02]  /*2ca0*/  IMAD.MOV R10, RZ, RZ, -R10 ;  /* 0x000000ffff0a7224 */ /* 0x000fe400078e0a0a */
[C---:B------:R-:W-:Y:S01]  /*2cb0*/  IMAD R3, R2.reuse, R0, R3 ;  /* 0x0000000002037224 */ /* 0x040fe200078e0203 */
[----:B------:R-:W-:Y:S01]  /*2cc0*/  LOP3.LUT R0, RZ, R2, RZ, 0x33, !PT ;  /* 0x00000002ff007212 */ /* 0x000fe200078e33ff */
[----:B------:R-:W-:-:S03]  /*2cd0*/  IMAD R9, R2, R10, R9 ;  /* 0x0000000a02097224 */ /* 0x000fc600078e0209 */
[-C--:B------:R-:W-:Y:S02]  /*2ce0*/  ISETP.GE.U32.AND P0, PT, R3, R2.reuse, PT ;  /* 0x000000020300720c */ /* 0x080fe40003f06070 */
[----:B------:R-:W-:-:S11]  /*2cf0*/  ISETP.GE.U32.AND P1, PT, R9, R2, PT ;  /* 0x000000020900720c */ /* 0x000fd60003f26070 */
[----:B------:R-:W-:Y:S02]  /*2d00*/  @P0 IMAD.IADD R3, R3, 0x1, -R2 ;  /* 0x0000000103030824 */ /* 0x000fe400078e0a02 */
[C---:B------:R-:W-:Y:S02]  /*2d10*/  @P1 IADD3 R9, PT, PT, -R2.reuse, R9, RZ ;  /* 0x0000000902091210 */ /* 0x040fe40007ffe1ff */
[----:B------:R-:W-:Y:S02]  /*2d20*/  ISETP.NE.U32.AND P1, PT, R2, RZ, PT ;  /* 0x000000ff0200720c */ /* 0x000fe40003f25070 */
[-C--:B------:R-:W-:Y:S02]  /*2d30*/  ISETP.GE.U32.AND P0, PT, R3, R2.reuse, PT ;  /* 0x000000020300720c */ /* 0x080fe40003f06070 */
[----:B------:R-:W-:-:S11]  /*2d40*/  ISETP.GE.U32.AND P2, PT, R9, R2, PT ;  /* 0x000000020900720c */ /* 0x000fd60003f46070 */
[--C-:B------:R-:W-:Y:S02]  /*2d50*/  @P0 IMAD.IADD R3, R3, 0x1, -R2.reuse ;  /* 0x0000000103030824 */ /* 0x100fe400078e0a02 */
[----:B------:R-:W-:-:S03]  /*2d60*/  @P2 IMAD.IADD R9, R9, 0x1, -R2 ;  /* 0x0000000109092824 */ /* 0x000fc600078e0a02 */
[C---:B------:R-:W-:Y:S02]  /*2d70*/  SEL R3, R0.reuse, R3, !P1 ;  /* 0x0000000300037207 */ /* 0x040fe40004800000 */
[----:B------:R-:W-:Y:S02]  /*2d80*/  SEL R9, R0, R9, !P1 ;  /* 0x0000000900097207 */ /* 0x000fe40004800000 */
[----:B------:R-:W-:-:S03]  /*2d90*/  IADD3 R3, PT, PT, R3, 0x1, RZ ;  /* 0x0000000103037810 */ /* 0x000fc60007ffe0ff */
[----:B------:R-:W-:Y:S02]  /*2da0*/  VIADD R35, R9, 0x1 ;  /* 0x0000000109237836 */ /* 0x000fe40000000000 */
[----:B------:R0:W-:Y:S04]  /*2db0*/  ST.E desc[UR36][R22.64], R3 ;  /* 0x0000000316007985 */ /* 0x0001e8000c101924 */
[----:B------:R0:W-:Y:S04]  /*2dc0*/  ST.E desc[UR36][R4.64], R35 ;  /* 0x0000002304007985 */ /* 0x0001e8000c101924 */
[----:B------:R-:W2:Y:S01]  /*2dd0*/  LD.E R21, desc[UR36][R22.64] ;  /* 0x0000002416157980 */ /* 0x000ea2000c101900 */
[----:B------:R-:W-:Y:S01]  /*2de0*/  BSSY.RECONVERGENT B1, `(.L_x_20) ;  /* 0x0000020000017945 */ /* 0x000fe20003800200 */
[----:B------:R-:W-:Y:S01]  /*2df0*/  IMAD.MOV.U32 R40, RZ, RZ, R14 ;  /* 0x000000ffff287224 */ /* 0x000fe200078e000e */
[----:B--2---:R-:W-:-:S13]  /*2e00*/  ISETP.NE.AND P0, PT, R21, R35, PT ;  /* 0x000000231500720c */ /* 0x004fda0003f05270 */
[----:B0-----:R-:W-:Y:S05]  /*2e10*/  @P0 BRA `(.L_x_21) ;  /* 0x0000000000700947 */ /* 0x001fea0003800000 */
[----:B------:R-:W-:Y:S01]  /*2e20*/  BSSY.RECONVERGENT B2, `(.L_x_21) ;  /* 0x000001b000027945 */ /* 0x000fe20003800200 */
.L_x_22:
[----:B------:R-:W-:Y:S01]  /*2e30*/  SHF.R.U32.HI R3, RZ, 0x2, R30 ;  /* 0x00000002ff037819 */ /* 0x000fe2000001161e */
[----:B------:R-:W-:Y:S01]  /*2e40*/  VIADD R26, R26, 0x587c5 ;  /* 0x000587c51a1a7836 */ /* 0x000fe20000000000 */
[----:B------:R-:W-:Y:S02]  /*2e50*/  SHF.L.U32 R10, R41, 0x4, RZ ;  /* 0x00000004290a7819 */ /* 0x000fe400000006ff */
[----:B------:R-:W-:-:S05]  /*2e60*/  LOP3.LUT R3, R3, R30, RZ, 0x3c, !PT ;  /* 0x0000001e03037212 */ /* 0x000fca00078e3cff */
[----:B------:R-:W-:-:S05]  /*2e70*/  IMAD.SHL.U32 R9, R3, 0x2, RZ ;  /* 0x0000000203097824 */ /* 0x000fca00078e00ff */
[----:B------:R-:W-:-:S04]  /*2e80*/  LOP3.LUT R10, R41, R10, R9, 0x96, !PT ;  /* 0x0000000a290a7212 */ /* 0x000fc800078e9609 */
[----:B------:R-:W-:-:S04]  /*2e90*/  LOP3.LUT R3, R10, R3, RZ, 0x3c, !PT ;  /* 0x000000030a037212 */ /* 0x000fc800078e3cff */
[----:B------:R-:W-:-:S05]  /*2ea0*/  IADD3 R9, PT, PT, R3, R26, RZ ;  /* 0x0000001a03097210 */ /* 0x000fca0007ffe0ff */
[----:B------:R-:W-:-:S04]  /*2eb0*/  IMAD.HI.U32 R10, R8, R9, RZ ;  /* 0x00000009080a7227 */ /* 0x000fc800078e00ff */
[----:B------:R-:W-:-:S04]  /*2ec0*/  IMAD.MOV R10, RZ, RZ, -R10 ;  /* 0x000000ffff0a7224 */ /* 0x000fc800078e0a0a */
[----:B------:R-:W-:-:S05]  /*2ed0*/  IMAD R9, R2, R10, R9 ;  /* 0x0000000a02097224 */ /* 0x000fca00078e0209 */
[----:B------:R-:W-:-:S13]  /*2ee0*/  ISETP.GE.U32.AND P0, PT, R9, R2, PT ;  /* 0x000000020900720c */ /* 0x000fda0003f06070 */
[----:B------:R-:W-:-:S05]  /*2ef0*/  @P0 IMAD.IADD R9, R9, 0x1, -R2 ;  /* 0x0000000109090824 */ /* 0x000fca00078e0a02 */
[----:B------:R-:W-:-:S13]  /*2f00*/  ISETP.GE.U32.AND P0, PT, R9, R2, PT ;  /* 0x000000020900720c */ /* 0x000fda0003f06070 */
[----:B------:R-:W-:-:S04]  /*2f10*/  @P0 IADD3 R9, PT, PT, -R2, R9, RZ ;  /* 0x0000000902090210 */ /* 0x000fc80007ffe1ff */
[----:B------:R-:W-:-:S05]  /*2f20*/  SEL R9, R0, R9, !P1 ;  /* 0x0000000900097207 */ /* 0x000fca0004800000 */
[----:B------:R-:W-:-:S05]  /*2f30*/  VIADD R21, R9, 0x1 ;  /* 0x0000000109157836 */ /* 0x000fca0000000000 */
[----:B------:R0:W-:Y:S04]  /*2f40*/  ST.E desc[UR36][R22.64], R21 ;  /* 0x0000001516007985 */ /* 0x0001e8000c101924 */
[----:B------:R-:W2:Y:S01]  /*2f50*/  LD.E R35, desc[UR36][R4.64] ;  /* 0x0000002404237980 */ /* 0x000ea2000c101900 */
[----:B------:R-:W-:Y:S01]  /*2f60*/  IMAD.MOV.U32 R30, RZ, RZ, R33 ;  /* 0x000000ffff1e7224 */ /* 0x000fe200078e0021 */
[----:B------:R-:W-:Y:S01]  /*2f70*/  MOV R33, R31 ;  /* 0x0000001f00217202 */ /* 0x000fe20000000f00 */
[----:B------:R-:W-:Y:S02]  /*2f80*/  IMAD.MOV.U32 R31, RZ, RZ, R38 ;  /* 0x000000ffff1f7224 */ /* 0x000fe400078e0026 */
[----:B------:R-:W-:Y:S01]  /*2f90*/  IMAD.MOV.U32 R38, RZ, RZ, R41 ;  /* 0x000000ffff267224 */ /* 0x000fe200078e0029 */
[----:B------:R-:W-:-:S02]  /*2fa0*/  MOV R41, R3 ;  /* 0x0000000300297202 */ /* 0x000fc40000000f00 */
[----:B--2---:R-:W-:-:S13]  /*2fb0*/  ISETP.NE.AND P0, PT, R21, R35, PT ;  /* 0x000000231500720c */ /* 0x004fda0003f05270 */
[----:B0-----:R-:W-:Y:S05]  /*2fc0*/  @!P0 BRA `(.L_x_22) ;  /* 0xfffffffc00988947 */ /* 0x001fea000383ffff */
[----:B------:R-:W-:Y:S05]  /*2fd0*/  BSYNC.RECONVERGENT B2 ;  /* 0x0000000000027941 */ /* 0x000fea0003800200 */
.L_x_21:
[----:B------:R-:W-:Y:S05]  /*2fe0*/  BSYNC.RECONVERGENT B1 ;  /* 0x0000000000017941 */ /* 0x000fea0003800200 */
.L_x_20:
[----:B------:R-:W2:Y:S01]  /*2ff0*/  LD.E.64 R8, desc[UR36][R16.64+0x8] ;  /* 0x0000082410087980 */ /* 0x000ea2000c101b00 */
[CC--:B------:R-:W-:Y:S02]  /*3000*/  ISETP.NE.AND P3, PT, R35.reuse, R2.reuse, PT ;  /* 0x000000022300720c */ /* 0x0c0fe40003f65270 */
[----:B------:R-:W-:Y:S02]  /*3010*/  ISETP.NE.AND P6, PT, R35, RZ, PT ;  /* 0x000000ff2300720c */ /* 0x000fe40003fc5270 */
[C---:B------:R-:W-:Y:S02]  /*3020*/  ISETP.NE.AND P4, PT, R21.reuse, RZ, PT ;  /* 0x000000ff1500720c */ /* 0x040fe40003f85270 */
[----:B------:R-:W-:-:S11]  /*3030*/  ISETP.NE.AND P5, PT, R21, R2, PT ;  /* 0x000000021500720c */ /* 0x000fd60003fa5270 */
[----:B------:R-:W0:Y:S01]  /*3040*/  @P4 LDC R3, c[0x0][0x398] ;  /* 0x0000e600ff034b82 */ /* 0x000e220000000800 */
[----:B--2---:R-:W-:-:S05]  /*3050*/  @!P3 IADD3 R14, P0, PT, R18, R8, RZ ;  /* 0x00000008120eb210 */ /* 0x004fca0007f1e0ff */
[----:B------:R-:W-:-:S05]  /*3060*/  @!P3 IMAD.X R15, R19, 0x1, R9, P0 ;  /* 0x00000001130fb824 */ /* 0x000fca00000e0609 */
[----:B------:R1:W2:Y:S01]  /*3070*/  @!P3 LD.E R37, desc[UR36][R14.64+-0x4] ;  /* 0xfffffc240e25b980 */ /* 0x0002a2000c101900 */
[----:B------:R-:W-:-:S04]  /*3080*/  IMAD.WIDE R20, R21, 0x4, R8 ;  /* 0x0000000415147825 */ /* 0x000fc800078e0208 */
[C-C-:B------:R-:W-:Y:S01]  /*3090*/  @P6 IMAD.WIDE R10, R35.reuse, 0x4, R8.reuse ;  /* 0x00000004230a6825 */ /* 0x140fe200078e0208 */
[----:B------:R-:W0:Y:S04]  /*30a0*/  @P4 LD.E R45, desc[UR36][R20.64+-0x4] ;  /* 0xfffffc24142d4980 */ /* 0x000e28000c101900 */
[----:B------:R-:W0:Y:S01]  /*30b0*/  LD.E R0, desc[UR36][R20.64] ;  /* 0x0000002414007980 */ /* 0x000e22000c101900 */
[----:B-1----:R-:W1:Y:S03]  /*30c0*/  @P5 LDC R14, c[0x0][0x398] ;  /* 0x0000e600ff0e5b82 */ /* 0x002e660000000800 */
[----:B------:R-:W1:Y:S04]  /*30d0*/  @P5 LD.E R43, desc[UR36][R20.64+0x4] ;  /* 0x00000424142b5980 */ /* 0x000e68000c101900 */
[----:B------:R-:W3:Y:S01]  /*30e0*/  @P6 LD.E R39, desc[UR36][R10.64+-0x4] ;  /* 0xfffffc240a276980 */ /* 0x000ee2000c101900 */
[----:B------:R-:W3:Y:S03]  /*30f0*/  @P6 LDC R15, c[0x0][0x398] ;  /* 0x0000e600ff0f6b82 */ /* 0x000ee60000000800 */
[----:B------:R4:W3:Y:S01]  /*3100*/  @P6 LD.E R24, desc[UR36][R10.64] ;  /* 0x000000240a186980 */ /* 0x0008e2000c101900 */
[----:B------:R-:W-:-:S05]  /*3110*/  @P3 IMAD.WIDE R34, R35, 0x4, R8 ;  /* 0x0000000423223825 */ /* 0x000fca00078e0208 */
[----:B------:R-:W2:Y:S01]  /*3120*/  @P3 LD.E R32, desc[UR36][R34.64+0x4] ;  /* 0x0000042422203980 */ /* 0x000ea2000c101900 */
[----:B----4-:R-:W4:Y:S03]  /*3130*/  @P6 LDC.64 R10, c[0x0][0x390] ;  /* 0x0000e400ff0a6b82 */ /* 0x010f260000000a00 */
[----:B------:R4:W2:Y:S01]  /*3140*/  @P3 LD.E R37, desc[UR36][R34.64] ;  /* 0x0000002422253980 */ /* 0x0008a2000c101900 */
[----:B0-----:R-:W-:-:S04]  /*3150*/  @P4 IMAD R45, R45, R3, R0 ;  /* 0x000000032d2d4224 */ /* 0x001fc800078e0200 */
[----:B----4-:R-:W0:Y:S01]  /*3160*/  @P3 LDC.64 R34, c[0x0][0x390] ;  /* 0x0000e400ff223b82 */ /* 0x010e220000000a00 */
[----:B-1----:R-:W-:-:S07]  /*3170*/  @P5 IMAD R43, R0, R14, R43 ;  /* 0x0000000e002b5224 */ /* 0x002fce00078e022b */
[----:B------:R-:W2:Y:S01]  /*3180*/  @P3 LDC R3, c[0x0][0x398] ;  /* 0x0000e600ff033b82 */ /* 0x000ea20000000800 */
[----:B---3--:R-:W-:-:S04]  /*3190*/  @P6 IMAD R39, R39, R15, R24 ;  /* 0x0000000f27276224 */ /* 0x008fc800078e0218 */
[----:B------:R-:W-:-:S03]  /*31a0*/  @P6 IMAD.WIDE R10, R39, 0x8, R10 ;  /* 0x00000008270a6825 */ /* 0x000fc600078e020a */
[----:B------:R-:W1:Y:S03]  /*31b0*/  @P4 LDC.64 R14, c[0x0][0x390] ;  /* 0x0000e400ff0e4b82 */ /* 0x000e660000000a00 */
[----:B------:R-:W3:Y:S05]  /*31c0*/  @P6 LDG.E.64 R10, desc[UR36][R10.64] ;  /* 0x000000240a0a6981 */ /* 0x000eea000c1e1b00 */
[----:B------:R-:W4:Y:S01]  /*31d0*/  @P5 LDC.64 R24, c[0x0][0x390] ;  /* 0x0000e400ff185b82 */ /* 0x000f220000000a00 */
[----:B-1----:R-:W-:-:S06]  /*31e0*/  @P4 IMAD.WIDE R14, R45, 0x8, R14 ;  /* 0x000000082d0e4825 */ /* 0x002fcc00078e020e */
[----:B------:R-:W3:Y:S01]  /*31f0*/  @P4 LDG.E.64 R14, desc[UR36][R14.64] ;  /* 0x000000240e0e4981 */ /* 0x000ee2000c1e1b00 */
[----:B----4-:R-:W-:-:S06]  /*3200*/  @P5 IMAD.WIDE R24, R43, 0x8, R24 ;  /* 0x000000082b185825 */ /* 0x010fcc00078e0218 */
[----:B------:R-:W4:Y:S01]  /*3210*/  @P5 LDG.E.64 R24, desc[UR36][R24.64] ;  /* 0x0000002418185981 */ /* 0x000f22000c1e1b00 */
[----:B--2---:R-:W-:-:S04]  /*3220*/  @P3 IMAD R3, R37, R3, R32 ;  /* 0x0000000325033224 */ /* 0x004fc800078e0220 */
[----:B0-----:R-:W-:-:S06]  /*3230*/  @P3 IMAD.WIDE R34, R3, 0x8, R34 ;  /* 0x0000000803223825 */ /* 0x001fcc00078e0222 */
[----:B------:R-:W2:Y:S04]  /*3240*/  @P3 LDG.E.64 R34, desc[UR36][R34.64] ;  /* 0x0000002422223981 */ /* 0x000ea8000c1e1b00 */
[----:B------:R0:W-:Y:S04]  /*3250*/  ST.E desc[UR36][R20.64], R37 ;  /* 0x0000002514007985 */ /* 0x0001e8000c101924 */
[----:B------:R-:W3:Y:S02]  /*3260*/  LD.E R45, desc[UR36][R4.64] ;  /* 0x00000024042d7980 */ /* 0x000ee4000c101900 */
[----:B---3--:R-:W-:-:S05]  /*3270*/  IMAD.WIDE R44, R45, 0x4, R8 ;  /* 0x000000042d2c7825 */ /* 0x008fca00078e0208 */
[----:B------:R1:W-:Y:S04]  /*3280*/  ST.E desc[UR36][R44.64], R0 ;  /* 0x000000002c007985 */ /* 0x0003e8000c101924 */
[----:B------:R-:W3:Y:S04]  /*3290*/  LD.E R39, desc[UR36][R22.64] ;  /* 0x0000002416277980 */ /* 0x000ee8000c101900 */
[----:B------:R-:W4:Y:S04]  /*32a0*/  LD.E R3, desc[UR36][R4.64] ;  /* 0x0000002404037980 */ /* 0x000f28000c101900 */
[----:B------:R-:W0:Y:S01]  /*32b0*/  LD.E.64 R8, desc[UR36][R16.64+0x8] ;  /* 0x0000082410087980 */ /* 0x000e22000c101b00 */
[----:B------:R-:W-:Y:S01]  /*32c0*/  CS2R R42, SRZ ;  /* 0x00000000002a7805 */ /* 0x000fe2000001ff00 */
[----:B------:R-:W-:Y:S01]  /*32d0*/  @P4 DADD R42, RZ, R14 ;  /* 0x00000000ff2a4229 */ /* 0x000fe2000000000e */
[----:B---3--:R-:W-:-:S02]  /*32e0*/  ISETP.NE.AND P2, PT, R39, RZ, PT ;  /* 0x000000ff2700720c */ /* 0x008fc40003f45270 */
[----:B------:R-:W-:Y:S02]  /*32f0*/  ISETP.NE.AND P0, PT, R39, R2, PT ;  /* 0x000000022700720c */ /* 0x000fe40003f05270 */
[----:B----4-:R-:W-:-:S09]  /*3300*/  ISETP.NE.AND P1, PT, R3, RZ, PT ;  /* 0x000000ff0300720c */ /* 0x010fd20003f25270 */
[----:B0-----:R-:W-:-:S04]  /*3310*/  @P2 IMAD.WIDE R20, R39, 0x4, R8 ;  /* 0x0000000427142825 */ /* 0x001fc800078e0208 */
[--C-:B------:R-:W-:Y:S01]  /*3320*/  @P0 IMAD.WIDE R14, R39, 0x4, R8.reuse ;  /* 0x00000004270e0825 */ /* 0x100fe200078e0208 */
[----:B-1----:R-:W3:Y:S03]  /*3330*/  @P2 LD.E R0, desc[UR36][R20.64+-0x4] ;  /* 0xfffffc2414002980 */ /* 0x002ee6000c101900 */
[----:B------:R-:W-:Y:S01]  /*3340*/  @P1 IMAD.WIDE R44, R3, 0x4, R8 ;  /* 0x00000004032c1825 */ /* 0x000fe200078e0208 */
[----:B------:R0:W3:Y:S04]  /*3350*/  @P2 LD.E R32, desc[UR36][R20.64] ;  /* 0x0000002414202980 */ /* 0x0000e8000c101900 */
[----:B------:R-:W4:Y:S01]  /*3360*/  @P0 LD.E R20, desc[UR36][R14.64] ;  /* 0x000000240e140980 */ /* 0x000f22000c101900 */
[----:B------:R-:W-:Y:S01]  /*3370*/  CS2R R36, SRZ ;  /* 0x0000000000247805 */ /* 0x000fe2000001ff00 */
[----:B0-----:R-:W0:Y:S02]  /*3380*/  @P1 LDC R21, c[0x0][0x398] ;  /* 0x0000e600ff151b82 */ /* 0x001e240000000800 */
[----:B------:R-:W4:Y:S04]  /*3390*/  @P0 LD.E R15, desc[UR36][R14.64+0x4] ;  /* 0x000004240e0f0980 */ /* 0x000f28000c101900 */
[----:B------:R-:W0:Y:S04]  /*33a0*/  @P1 LD.E R14, desc[UR36][R44.64+-0x4] ;  /* 0xfffffc242c0e1980 */ /* 0x000e28000c101900 */
[----:B------:R-:W0:Y:S01]  /*33b0*/  @P1 LD.E R45, desc[UR36][R44.64] ;  /* 0x000000242c2d1980 */ /* 0x000e22000c101900 */
[----:B------:R-:W-:Y:S01]  /*33c0*/  @P6 DADD R36, RZ, R10 ;  /* 0x00000000ff246229 */ /* 0x000fe2000000000a */
[----:B------:R-:W3:Y:S08]  /*33d0*/  @P2 LDC R11, c[0x0][0x398] ;  /* 0x0000e600ff0b2b82 */ /* 0x000ef00000000800 */
[----:B------:R-:W4:Y:S01]  /*33e0*/  @P0 LDC R10, c[0x0][0x398] ;  /* 0x0000e600ff0a0b82 */ /* 0x000f220000000800 */
[----:B------:R-:W-:-:S07]  /*33f0*/  @P5 DADD R42, R42, R24 ;  /* 0x000000002a2a5229 */ /* 0x000fce0000000018 */
[----:B------:R-:W1:Y:S01]  /*3400*/  @P2 LDC.64 R24, c[0x0][0x390] ;  /* 0x0000e400ff182b82 */ /* 0x000e620000000a00 */
[----:B------:R-:W-:Y:S01]  /*3410*/  ISETP.NE.AND P4, PT, R3, R2, PT ;  /* 0x000000020300720c */ /* 0x000fe20003f85270 */
[----:B---3--:R-:W-:-:S12]  /*3420*/  @P2 IMAD R0, R0, R11, R32 ;  /* 0x0000000b00002224 */ /* 0x008fd800078e0220 */
[----:B------:R-:W3:Y:S01]  /*3430*/  @P4 LDC R32, c[0x0][0x398] ;  /* 0x0000e600ff204b82 */ /* 0x000ee20000000800 */
[----:B----4-:R-:W-:Y:S02]  /*3440*/  @P0 IMAD R10, R20, R10, R15 ;  /* 0x0000000a140a0224 */ /* 0x010fe400078e020f */
[----:B0-----:R-:W-:-:S05]  /*3450*/  @P1 IMAD R11, R14, R21, R45 ;  /* 0x000000150e0b1224 */ /* 0x001fca00078e022d */
[----:B------:R-:W0:Y:S08]  /*3460*/  @P0 LDC.64 R20, c[0x0][0x390] ;  /* 0x0000e400ff140b82 */ /* 0x000e300000000a00 */
[----:B------:R-:W4:Y:S01]  /*3470*/  @P1 LDC.64 R14, c[0x0][0x390] ;  /* 0x0000e400ff0e1b82 */ /* 0x000f220000000a00 */
[----:B-1----:R-:W-:-:S06]  /*3480*/  @P2 IMAD.WIDE R24, R0, 0x8, R24 ;  /* 0x0000000800182825 */ /* 0x002fcc00078e0218 */
[----:B------:R-:W2:Y:S01]  /*3490*/  @P2 LDG.E.64 R24, desc[UR36][R24.64] ;  /* 0x0000002418182981 */ /* 0x000ea2000c1e1b00 */
[----:B0-----:R-:W-:-:S06]  /*34a0*/  @P0 IMAD.WIDE R20, R10, 0x8, R20 ;  /* 0x000000080a140825 */ /* 0x001fcc00078e0214 */
[----:B------:R-:W2:Y:S01]  /*34b0*/  @P0 LDG.E.64 R20, desc[UR36][R20.64] ;  /* 0x0000002414140981 */ /* 0x000ea2000c1e1b00 */
[----:B----4-:R-:W-:-:S04]  /*34c0*/  @P1 IMAD.WIDE R14, R11, 0x8, R14 ;  /* 0x000000080b0e1825 */ /* 0x010fc800078e020e */
[----:B------:R-:W-:Y:S02]  /*34d0*/  @P4 IMAD.WIDE R10, R3, 0x4, R8 ;  /* 0x00000004030a4825 */ /* 0x000fe400078e0208 */
[----:B------:R-:W4:Y:S04]  /*34e0*/  @P1 LDG.E.64 R14, desc[UR36][R14.64] ;  /* 0x000000240e0e1981 */ /* 0x000f28000c1e1b00 */
[----:B------:R-:W3:Y:S04]  /*34f0*/  @P4 LD.E R0, desc[UR36][R10.64] ;  /* 0x000000240a004980 */ /* 0x000ee8000c101900 */
[----:B------:R0:W3:Y:S02]  /*3500*/  @P4 LD.E R45, desc[UR36][R10.64+0x4] ;  /* 0x000004240a2d4980 */ /* 0x0000e4000c101900 */
[----:B0-----:R-:W0:Y:S01]  /*3510*/  @P4 LDC.64 R10, c[0x0][0x390] ;  /* 0x0000e400ff0a4b82 */ /* 0x001e220000000a00 */
[----:B---3--:R-:W-:-:S04]  /*3520*/  @P4 IMAD R45, R0, R32, R45 ;  /* 0x00000020002d4224 */ /* 0x008fc800078e022d */
[----:B0-----:R-:W-:-:S06]  /*3530*/  @P4 IMAD.WIDE R44, R45, 0x8, R10 ;  /* 0x000000082d2c4825 */ /* 0x001fcc00078e020a */
[----:B------:R-:W3:Y:S01]  /*3540*/  @P4 LDG.E.64 R44, desc[UR36][R44.64] ;  /* 0x000000242c2c4981 */ /* 0x000ee2000c1e1b00 */
[----:B--2---:R-:W-:Y:S01]  /*3550*/  @P3 DADD R36, R36, R34 ;  /* 0x0000000024243229 */ /* 0x004fe20000000022 */
[----:B------:R-:W-:Y:S01]  /*3560*/  CS2R R34, SRZ ;  /* 0x0000000000227805 */ /* 0x000fe2000001ff00 */
[----:B------:R-:W-:Y:S02]  /*3570*/  @P2 DADD R34, RZ, R24 ;  /* 0x00000000ff222229 */ /* 0x000fe40000000018 */
[----:B-----5:R-:W-:Y:S01]  /*3580*/  DADD R42, R12, -R42 ;  /* 0x000000000c2a7229 */ /* 0x020fe2000000082a */
[----:B------:R-:W-:Y:S01]  /*3590*/  CS2R R10, SRZ ;  /* 0x00000000000a7805 */ /* 0x000fe2000001ff00 */
[----:B----4-:R-:W-:-:S04]  /*35a0*/  @P1 DADD R10, RZ, R14 ;  /* 0x00000000ff0a1229 */ /* 0x010fc8000000000e */
[----:B------:R-:W-:Y:S02]  /*35b0*/  @P0 DADD R34, R34, R20 ;  /* 0x0000000022220229 */ /* 0x000fe40000000014 */
[----:B------:R-:W-:-:S08]  /*35c0*/  DADD R42, R42, -R36 ;  /* 0x000000002a2a7229 */ /* 0x000fd00000000824 */
[----:B------:R-:W-:Y:S01]  /*35d0*/  DADD R42, R42, R34 ;  /* 0x000000002a2a7229 */ /* 0x000fe20000000022 */
[----:B------:R-:W-:Y:S01]  /*35e0*/  IMAD.MOV.U32 R0, RZ, RZ, R31 ;  /* 0x000000ffff007224 */ /* 0x000fe200078e001f */
[----:B------:R-:W-:Y:S01]  /*35f0*/  BSSY.RECONVERGENT B1, `(.L_x_23) ;  /* 0x000008b000017945 */ /* 0x000fe20003800200 */
[----:B------:R-:W-:Y:S01]  /*3600*/  MOV R25, R30 ;  /* 0x0000001e00197202 */ /* 0x000fe20000000f00 */
[----:B------:R-:W-:Y:S01]  /*3610*/  IMAD.MOV.U32 R24, RZ, RZ, R33 ;  /* 0x000000ffff187224 */ /* 0x000fe200078e0021 */
[----:B---3--:R-:W-:-:S08]  /*3620*/  @P4 DADD R10, R10, R44 ;  /* 0x000000000a0a4229 */ /* 0x008fd0000000002c */
[----:B------:R-:W-:-:S08]  /*3630*/  DADD R10, R42, R10 ;  /* 0x000000002a0a7229 */ /* 0x000fd0000000000a */
[----:B------:R-:W-:-:S14]  /*3640*/  DSETP.GEU.AND P0, PT, R10, R12, PT ;  /* 0x0000000c0a00722a */ /* 0x000fdc0003f0e000 */
[----:B------:R0:W-:Y:S01]  /*3650*/  @!P0 ST.E.64 desc[UR36][R16.64], R10 ;  /* 0x0000000a10008985 */ /* 0x0001e2000c101b24 */
[----:B------:R-:W-:Y:S01]  /*3660*/  @!P0 IMAD.MOV.U32 R14, RZ, RZ, RZ ;  /* 0x000000ffff0e8224 */ /* 0x000fe200078e00ff */
[----:B------:R-:W-:Y:S01]  /*3670*/  @!P0 MOV R31, R41 ;  /* 0x00000029001f8202 */ /* 0x000fe20000000f00 */
[----:B------:R-:W-:Y:S02]  /*3680*/  @!P0 IMAD.MOV.U32 R33, RZ, RZ, R38 ;  /* 0x000000ffff218224 */ /* 0x000fe400078e0026 */
[----:B------:R-:W-:Y:S01]  /*3690*/  @!P0 IMAD.MOV.U32 R30, RZ, RZ, R0 ;  /* 0x000000ffff1e8224 */ /* 0x000fe200078e0000 */
[----:B------:R-:W-:Y:S06]  /*36a0*/  @!P0 BRA `(.L_x_24) ;  /* 0x0000000400fc8947 */ /* 0x000fec0003800000 */
[----:B------:R-:W-:Y:S01]  /*36b0*/  UMOV UR4, 0x812dea11 ;  /* 0x812dea1100047882 */ /* 0x000fe20000000000 */
[----:B------:R-:W-:Y:S01]  /*36c0*/  UMOV UR5, 0x3d719799 ;  /* 0x3d71979900057882 */ /* 0x000fe20000000000 */
[----:B------:R-:W-:Y:S01]  /*36d0*/  BSSY.RECONVERGENT B2, `(.L_x_25) ;  /* 0x0000053000027945 */ /* 0x000fe20003800200 */
[----:B------:R-:W-:Y:S01]  /*36e0*/  DSETP.GEU.AND P0, PT, R6, UR4, PT ;  /* 0x0000000406007e2a */ /* 0x000fe2000bf0e000 */
[----:B------:R-:W-:-:S13]  /*36f0*/  CS2R R14, SRZ ;  /* 0x00000000000e7805 */ /* 0x000fda000001ff00 */
[----:B------:R-:W-:Y:S05]  /*3700*/  @!P0 BRA `(.L_x_26) ;  /* 0x00000004003c8947 */ /* 0x000fea0003800000 */
[----:B------:R-:W1:Y:S01]  /*3710*/  MUFU.RCP64H R21, R7 ;  /* 0x0000000700157308 */ /* 0x000e620000001800 */
[----:B------:R-:W-:Y:S01]  /*3720*/  MOV R20, 0x1 ;  /* 0x0000000100147802 */ /* 0x000fe20000000f00 */
[----:B------:R-:W-:Y:S01]  /*3730*/  DADD R12, R12, -R10 ;  /* 0x000000000c0c7229 */ /* 0x000fe2000000080a */
[----:B------:R-:W-:Y:S09]  /*3740*/  BSSY.RECONVERGENT B3, `(.L_x_27) ;  /* 0x0000011000037945 */ /* 0x000ff20003800200 */
[----:B------:R-:W-:Y:S01]  /*3750*/  FSETP.GEU.AND P1, PT, |R13|, 6.5827683646048100446e-37, PT ;  /* 0x036000000d00780b */ /* 0x000fe20003f2e200 */
[----:B-1----:R-:W-:-:S08]  /*3760*/  DFMA R14, R20, -R6, 1 ;  /* 0x3ff00000140e742b */ /* 0x002fd00000000806 */
[----:B------:R-:W-:-:S08]  /*3770*/  DFMA R14, R14, R14, R14 ;  /* 0x0000000e0e0e722b */ /* 0x000fd0000000000e */
[----:B------:R-:W-:-:S08]  /*3780*/  DFMA R14, R20, R14, R20 ;  /* 0x0000000e140e722b */ /* 0x000fd00000000014 */
[----:B------:R-:W-:-:S08]  /*3790*/  DFMA R20, R14, -R6, 1 ;  /* 0x3ff000000e14742b */ /* 0x000fd00000000806 */
[----:B------:R-:W-:-:S08]  /*37a0*/  DFMA R20, R14, R20, R14 ;  /* 0x000000140e14722b */ /* 0x000fd0000000000e */
[----:B------:R-:W-:-:S08]  /*37b0*/  DMUL R14, R12, R20 ;  /* 0x000000140c0e7228 */ /* 0x000fd00000000000 */
[----:B------:R-:W-:-:S08]  /*37c0*/  DFMA R30, R14, -R6, R12 ;  /* 0x800000060e1e722b */ /* 0x000fd0000000000c */
[----:B------:R-:W-:-:S10]  /*37d0*/  DFMA R30, R20, R30, R14 ;  /* 0x0000001e141e722b */ /* 0x000fd4000000000e */
[----:B------:R-:W-:-:S05]  /*37e0*/  FFMA R14, RZ, R7, R31 ;  /* 0x00000007ff0e7223 */ /* 0x000fca000000001f */
[----:B------:R-:W-:-:S13]  /*37f0*/  FSETP.GT.AND P0, PT, |R14|, 1.469367938527859385e-39, PT ;  /* 0x001000000e00780b */ /* 0x000fda0003f04200 */
[----:B------:R-:W-:Y:S05]  /*3800*/  @P0 BRA P1, `(.L_x_28) ;  /* 0x0000000000100947 */ /* 0x000fea0000800000 */
[----:B------:R-:W-:Y:S01]  /*3810*/  IMAD.MOV.U32 R20, RZ, RZ, R6 ;  /* 0x000000ffff147224 */ /* 0x000fe200078e0006 */
[----:B------:R-:W-:Y:S01]  /*3820*/  MOV R42, 0x3850 ;  /* 0x00003850002a7802 */ /* 0x000fe20000000f00 */
[----:B------:R-:W-:-:S07]  /*3830*/  IMAD.MOV.U32 R21, RZ, RZ, R7 ;  /* 0x000000ffff157224 */ /* 0x000fce00078e0007 */
[----:B0-----:R-:W-:Y:S05]  /*3840*/  CALL.REL.NOINC `($__internal_0_$__cuda_sm20_div_rn_f64_full) ;  /* 0x0000000c00907944 */ /* 0x001fea0003c00000 */
.L_x_28:
[----:B------:R-:W-:Y:S05]  /*3850*/  BSYNC.RECONVERGENT B3 ;  /* 0x0000000000037941 */ /* 0x000fea0003800200 */
.L_x_27:
[----:B------:R-:W-:Y:S01]  /*3860*/  MOV R20, 0x652b82fe ;  /* 0x652b82fe00147802 */ /* 0x000fe20000000f00 */
[----:B------:R-:W-:Y:S01]  /*3870*/  IMAD.MOV.U32 R21, RZ, RZ, 0x3ff71547 ;  /* 0x3ff71547ff157424 */ /* 0x000fe200078e00ff */
[----:B------:R-:W-:Y:S01]  /*3880*/  UMOV UR4, 0xfefa39ef ;  /* 0xfefa39ef00047882 */ /* 0x000fe20000000000 */
[----:B------:R-:W-:Y:S01]  /*3890*/  UMOV UR5, 0x3fe62e42 ;  /* 0x3fe62e4200057882 */ /* 0x000fe20000000000 */
[----:B------:R-:W-:-:S03]  /*38a0*/  FSETP.GEU.AND P0, PT, |R31|, 4.1917929649353027344, PT ;  /* 0x4086232b1f00780b */ /* 0x000fc60003f0e200 */
[----:B------:R-:W-:-:S08]  /*38b0*/  DFMA R20, R30, R20, 6.75539944105574400000e+15 ;  /* 0x433800001e14742b */ /* 0x000fd00000000014 */
[----:B------:R-:W-:-:S08]  /*38c0*/  DADD R12, R20, -6.75539944105574400000e+15 ;  /* 0xc3380000140c7429 */ /* 0x000fd00000000000 */
[----:B------:R-:W-:Y:S01]  /*38d0*/  DFMA R14, R12, -UR4, R30 ;  /* 0x800000040c0e7c2b */ /* 0x000fe2000800001e */
[----:B------:R-:W-:Y:S01]  /*38e0*/  UMOV UR4, 0x3b39803f ;  /* 0x3b39803f00047882 */ /* 0x000fe20000000000 */
[----:B------:R-:W-:-:S06]  /*38f0*/  UMOV UR5, 0x3c7abc9e ;  /* 0x3c7abc9e00057882 */ /* 0x000fcc0000000000 */
[----:B------:R-:W-:Y:S01]  /*3900*/  DFMA R14, R12, -UR4, R14 ;  /* 0x800000040c0e7c2b */ /* 0x000fe2000800000e */
[----:B------:R-:W-:Y:S01]  /*3910*/  UMOV UR4, 0x69ce2bdf ;  /* 0x69ce2bdf00047882 */ /* 0x000fe20000000000 */
[----:B------:R-:W-:Y:S01]  /*3920*/  IMAD.MOV.U32 R12, RZ, RZ, -0x35dec16 ;  /* 0xfca213eaff0c7424 */ /* 0x000fe200078e00ff */
[----:B------:R-:W-:Y:S01]  /*3930*/  MOV R13, 0x3e928af3 ;  /* 0x3e928af3000d7802 */ /* 0x000fe20000000f00 */
[----:B------:R-:W-:-:S05]  /*3940*/  UMOV UR5, 0x3e5ade15 ;  /* 0x3e5ade1500057882 */ /* 0x000fca0000000000 */
[----:B------:R-:W-:Y:S01]  /*3950*/  DFMA R12, R14, UR4, R12 ;  /* 0x000000040e0c7c2b */ /* 0x000fe2000800000c */
[----:B------:R-:W-:Y:S01]  /*3960*/  UMOV UR4, 0x62401315 ;  /* 0x6240131500047882 */ /* 0x000fe20000000000 */
[----:B------:R-:W-:-:S06]  /*3970*/  UMOV UR5, 0x3ec71dee ;  /* 0x3ec71dee00057882 */ /* 0x000fcc0000000000 */
[----:B------:R-:W-:Y:S01]  /*3980*/  DFMA R12, R14, R12, UR4 ;  /* 0x000000040e0c7e2b */ /* 0x000fe2000800000c */
        /* <DEDUP_REMOVED lines=20> */
[----:B------:R-:W-:-:S08]  /*3ad0*/  DFMA R12, R14, R12, UR4 ;  /* 0x000000040e0c7e2b */ /* 0x000fd0000800000c */
[----:B------:R-:W-:-:S08]  /*3ae0*/  DFMA R12, R14, R12, 1 ;  /* 0x3ff000000e0c742b */ /* 0x000fd0000000000c */
[----:B------:R-:W-:-:S10]  /*3af0*/  DFMA R12, R14, R12, 1 ;  /* 0x3ff000000e0c742b */ /* 0x000fd4000000000c */
[----:B------:R-:W-:Y:S02]  /*3b00*/  IMAD R15, R20, 0x100000, R13 ;  /* 0x00100000140f7824 */ /* 0x000fe400078e020d */
[----:B------:R-:W-:Y:S01]  /*3b10*/  IMAD.MOV.U32 R14, RZ, RZ, R12 ;  /* 0x000000ffff0e7224 */ /* 0x000fe200078e000c */
[----:B------:R-:W-:Y:S06]  /*3b20*/  @!P0 BRA `(.L_x_26) ;  /* 0x0000000000348947 */ /* 0x000fec0003800000 */
[----:B------:R-:W-:Y:S01]  /*3b30*/  FSETP.GEU.AND P1, PT, |R31|, 4.2275390625, PT ;  /* 0x408748001f00780b */ /* 0x000fe20003f2e200 */
[C---:B------:R-:W-:Y:S02]  /*3b40*/  DADD R14, R30.reuse, +INF ;  /* 0x7ff000001e0e7429 */ /* 0x040fe40000000000 */
[----:B------:R-:W-:-:S08]  /*3b50*/  DSETP.GEU.AND P0, PT, R30, RZ, PT ;  /* 0x000000ff1e00722a */ /* 0x000fd00003f0e000 */
[----:B------:R-:W-:Y:S02]  /*3b60*/  FSEL R14, R14, RZ, P0 ;  /* 0x000000ff0e0e7208 */ /* 0x000fe40000000000 */
[----:B------:R-:W-:Y:S02]  /*3b70*/  @!P1 LEA.HI R21, R20, R20, RZ, 0x1 ;  /* 0x0000001414159211 */ /* 0x000fe400078f08ff */
[----:B------:R-:W-:Y:S02]  /*3b80*/  FSEL R15, R15, RZ, P0 ;  /* 0x000000ff0f0f7208 */ /* 0x000fe40000000000 */
[----:B------:R-:W-:-:S04]  /*3b90*/  @!P1 SHF.R.S32.HI R21, RZ, 0x1, R21 ;  /* 0x00000001ff159819 */ /* 0x000fc80000011415 */
[----:B------:R-:W-:Y:S01]  /*3ba0*/  @!P1 IADD3 R20, PT, PT, R20, -R21, RZ ;  /* 0x8000001514149210 */ /* 0x000fe20007ffe0ff */
[----:B------:R-:W-:-:S03]  /*3bb0*/  @!P1 IMAD R21, R21, 0x100000, R13 ;  /* 0x0010000015159824 */ /* 0x000fc600078e020d */
[----:B------:R-:W-:Y:S01]  /*3bc0*/  @!P1 LEA R13, R20, 0x3ff00000, 0x14 ;  /* 0x3ff00000140d9811 */ /* 0x000fe200078ea0ff */
[----:B------:R-:W-:Y:S01]  /*3bd0*/  @!P1 IMAD.MOV.U32 R20, RZ, RZ, R12 ;  /* 0x000000ffff149224 */ /* 0x000fe200078e000c */
[----:B------:R-:W-:-:S06]  /*3be0*/  @!P1 MOV R12, RZ ;  /* 0x000000ff000c9202 */ /* 0x000fcc0000000f00 */
[----:B------:R-:W-:-:S11]  /*3bf0*/  @!P1 DMUL R14, R20, R12 ;  /* 0x0000000c140e9228 */ /* 0x000fd60000000000 */
.L_x_26:
[----:B------:R-:W-:Y:S05]  /*3c00*/  BSYNC.RECONVERGENT B2 ;  /* 0x0000000000027941 */ /* 0x000fea0003800200 */
.L_x_25:
[----:B------:R-:W-:Y:S02]  /*3c10*/  SHF.R.U32.HI R12, RZ, 0x2, R25 ;  /* 0x00000002ff0c7819 */ /* 0x000fe40000011619 */
[----:B------:R-:W-:Y:S02]  /*3c20*/  SHF.R.U32.HI R21, RZ, 0x2, R24 ;  /* 0x00000002ff157819 */ /* 0x000fe40000011618 */
[----:B------:R-:W-:Y:S01]  /*3c30*/  LOP3.LUT R33, R12, R25, RZ, 0x3c, !PT ;  /* 0x000000190c217212 */ /* 0x000fe200078e3cff */
[----:B------:R-:W-:Y:S01]  /*3c40*/  IMAD.SHL.U32 R12, R41, 0x10, RZ ;  /* 0x00000010290c7824 */ /* 0x000fe200078e00ff */
[----:B------:R-:W-:-:S03]  /*3c50*/  LOP3.LUT R21, R21, R24, RZ, 0x3c, !PT ;  /* 0x0000001815157212 */ /* 0x000fc600078e3cff */
[----:B------:R-:W-:-:S05]  /*3c60*/  IMAD.SHL.U32 R13, R33, 0x2, RZ ;  /* 0x00000002210d7824 */ /* 0x000fca00078e00ff */
[----:B------:R-:W-:Y:S02]  /*3c70*/  LOP3.LUT R12, R41, R12, R13, 0x96, !PT ;  /* 0x0000000c290c7212 */ /* 0x000fe400078e960d */
[----:B------:R-:W-:Y:S02]  /*3c80*/  SHF.L.U32 R13, R21, 0x1, RZ ;  /* 0x00000001150d7819 */ /* 0x000fe400000006ff */
[----:B------:R-:W-:-:S05]  /*3c90*/  LOP3.LUT R33, R12, R33, RZ, 0x3c, !PT ;  /* 0x000000210c217212 */ /* 0x000fca00078e3cff */
[----:B------:R-:W-:-:S05]  /*3ca0*/  IMAD.SHL.U32 R12, R33, 0x10, RZ ;  /* 0x00000010210c7824 */ /* 0x000fca00078e00ff */
[----:B------:R-:W-:Y:S02]  /*3cb0*/  LOP3.LUT R12, R21, R13, R12, 0x96, !PT ;  /* 0x0000000d150c7212 */ /* 0x000fe400078e960c */
[C---:B------:R-:W-:Y:S01]  /*3cc0*/  IADD3 R21, PT, PT, R26.reuse, 0x587c5, R33 ;  /* 0x000587c51a157810 */ /* 0x040fe20007ffe021 */
[----:B------:R-:W-:Y:S01]  /*3cd0*/  VIADD R26, R26, 0xb0f8a ;  /* 0x000b0f8a1a1a7836 */ /* 0x000fe20000000000 */
[----:B------:R-:W-:-:S04]  /*3ce0*/  LOP3.LUT R31, R12, R33, RZ, 0x3c, !PT ;  /* 0x000000210c1f7212 */ /* 0x000fc800078e3cff */
[----:B------:R-:W-:-:S05]  /*3cf0*/  IADD3 R12, PT, PT, R26, R31, RZ ;  /* 0x0000001f1a0c7210 */ /* 0x000fca0007ffe0ff */
[----:B------:R-:W-:-:S03]  /*3d00*/  IMAD.WIDE.U32 R12, R12, 0x200000, RZ ;  /* 0x002000000c0c7825 */ /* 0x000fc600078e00ff */
[----:B------:R-:W-:Y:S01]  /*3d10*/  LOP3.LUT R20, R12, R21, RZ, 0x3c, !PT ;  /* 0x000000150c147212 */ /* 0x000fe200078e3cff */
[----:B------:R-:W-:Y:S01]  /*3d20*/  IMAD.MOV.U32 R21, RZ, RZ, R13 ;  /* 0x000000ffff157224 */ /* 0x000fe200078e000d */
[----:B------:R-:W-:Y:S01]  /*3d30*/  MOV R13, 0x3ca00000 ;  /* 0x3ca00000000d7802 */ /* 0x000fe20000000f00 */
[----:B------:R-:W-:-:S04]  /*3d40*/  IMAD.MOV.U32 R12, RZ, RZ, 0x0 ;  /* 0x00000000ff0c7424 */ /* 0x000fc800078e00ff */
[----:B------:R-:W1:Y:S02]  /*3d50*/  I2F.F64.U64 R20, R20 ;  /* 0x0000001400147312 */ /* 0x000e640000301800 */
[----:B-1----:R-:W-:-:S08]  /*3d60*/  DFMA R12, R20, R12, 5.5511151231257827021e-17 ;  /* 0x3c900000140c742b */ /* 0x002fd0000000000c */
[----:B------:R-:W-:-:S14]  /*3d70*/  DSETP.GEU.AND P0, PT, R12, R14, PT ;  /* 0x0000000e0c00722a */ /* 0x000fdc0003f0e000 */
[----:B------:R1:W-:Y:S01]  /*3d80*/  @!P0 ST.E.64 desc[UR36][R16.64], R10 ;  /* 0x0000000a10008985 */ /* 0x0003e2000c101b24 */
[----:B------:R-:W-:Y:S01]  /*3d90*/  @!P0 IMAD.MOV.U32 R14, RZ, RZ, RZ ;  /* 0x000000ffff0e8224 */ /* 0x000fe200078e00ff */
[----:B------:R-:W-:Y:S01]  /*3da0*/  @!P0 MOV R24, R38 ;  /* 0x0000002600188202 */ /* 0x000fe20000000f00 */
[----:B------:R-:W-:Y:S02]  /*3db0*/  @!P0 IMAD.MOV.U32 R30, RZ, RZ, R41 ;  /* 0x000000ffff1e8224 */ /* 0x000fe400078e0029 */
[----:B------:R-:W-:Y:S01]  /*3dc0*/  @!P0 IMAD.MOV.U32 R25, RZ, RZ, R0 ;  /* 0x000000ffff198224 */ /* 0x000fe200078e0000 */
[----:B------:R-:W-:Y:S06]  /*3dd0*/  @!P0 BRA `(.L_x_24) ;  /* 0x0000000000308947 */ /* 0x000fec0003800000 */
[----:B------:R-:W-:-:S06]  /*3de0*/  IMAD.WIDE R12, R3, 0x4, R8 ;  /* 0x00000004030c7825 */ /* 0x000fcc00078e0208 */
[----:B------:R-:W2:Y:S01]  /*3df0*/  LD.E R13, desc[UR36][R12.64] ;  /* 0x000000240c0d7980 */ /* 0x000ea2000c101900 */
[----:B01----:R-:W-:-:S05]  /*3e00*/  IMAD.WIDE R10, R39, 0x4, R8 ;  /* 0x00000004270a7825 */ /* 0x003fca00078e0208 */
[----:B------:R-:W3:Y:S04]  /*3e10*/  LD.E R3, desc[UR36][R10.64] ;  /* 0x000000240a037980 */ /* 0x000ee8000c101900 */
[----:B--2---:R2:W-:Y:S04]  /*3e20*/  ST.E desc[UR36][R10.64], R13 ;  /* 0x0000000d0a007985 */ /* 0x0045e8000c101924 */
[----:B------:R-:W4:Y:S01]  /*3e30*/  LD.E R15, desc[UR36][R4.64] ;  /* 0x00000024040f7980 */ /* 0x000f22000c101900 */
[----:B------:R-:W-:Y:S01]  /*3e40*/  VIADD R14, R40, 0x1 ;  /* 0x00000001280e7836 */ /* 0x000fe20000000000 */
[----:B------:R-:W-:Y:S01]  /*3e50*/  MOV R30, R41 ;  /* 0x00000029001e7202 */ /* 0x000fe20000000f00 */
[----:B------:R-:W-:-:S02]  /*3e60*/  IMAD.MOV.U32 R24, RZ, RZ, R38 ;  /* 0x000000ffff187224 */ /* 0x000fc400078e0026 */
[----:B------:R-:W-:Y:S02]  /*3e70*/  IMAD.MOV.U32 R25, RZ, RZ, R0 ;  /* 0x000000ffff197224 */ /* 0x000fe400078e0000 */
[----:B----4-:R-:W-:-:S05]  /*3e80*/  IMAD.WIDE R8, R15, 0x4, R8 ;  /* 0x000000040f087825 */ /* 0x010fca00078e0208 */
[----:B---3--:R2:W-:Y:S02]  /*3e90*/  ST.E desc[UR36][R8.64], R3 ;  /* 0x0000000308007985 */ /* 0x0085e4000c101924 */
.L_x_24:
[----:B------:R-:W-:Y:S05]  /*3ea0*/  BSYNC.RECONVERGENT B1 ;  /* 0x0000000000017941 */ /* 0x000fea0003800200 */
.L_x_23:
[----:B------:R-:W-:Y:S01]  /*3eb0*/  ISETP.GE.AND P0, PT, R14, 0x7d0, PT ;  /* 0x000007d00e00780c */ /* 0x000fe20003f06270 */
[----:B------:R-:W-:Y:S01]  /*3ec0*/  UMOV UR4, 0xe7210be9 ;  /* 0xe7210be900047882 */ /* 0x000fe20000000000 */
[----:B------:R-:W-:Y:S02]  /*3ed0*/  UMOV UR5, 0x3feffffd ;  /* 0x3feffffd00057882 */ /* 0x000fe40000000000 */
[----:B------:R-:W-:-:S09]  /*3ee0*/  DMUL R6, R6, UR4 ;  /* 0x0000000406067c28 */ /* 0x000fd20008000000 */
[----:B------:R-:W-:Y:S05]  /*3ef0*/  @!P0 BRA `(.L_x_29) ;  /* 0xffffffe800fc8947 */ /* 0x000fea000383ffff */
[----:B------:R-:W-:Y:S05]  /*3f00*/  BSYNC.RECONVERGENT B0 ;  /* 0x0000000000007941 */ /* 0x000fea0003800200 */
.L_x_19:
[----:B--2---:R-:W2:Y:S01]  /*3f10*/  LD.E.64 R2, desc[UR36][R16.64] ;  /* 0x0000002410027980 */ /* 0x004ea2000c101b00 */
[----:B------:R-:W3:Y:S01]  /*3f20*/  S2UR UR5, SR_CgaCtaId ;  /* 0x00000000000579c3 */ /* 0x000ee20000008800 */
[----:B------:R-:W-:Y:S01]  /*3f30*/  UMOV UR4, 0x400 ;  /* 0x0000040000047882 */ /* 0x000fe20000000000 */
[----:B------:R-:W-:Y:S01]  /*3f40*/  ISETP.GE.U32.AND P0, PT, R27, 0x2, PT ;  /* 0x000000021b00780c */ /* 0x000fe20003f06070 */
[----:B------:R-:W4:Y:S01]  /*3f50*/  S2R R8, SR_TID.X ;  /* 0x0000000000087919 */ /* 0x000f220000002100 */
[----:B---3--:R-:W-:-:S06]  /*3f60*/  ULEA UR4, UR5, UR4, 0x18 ;  /* 0x0000000405047291 */ /* 0x008fcc000f8ec0ff */
[----:B----4-:R-:W-:Y:S01]  /*3f70*/  LEA R7, R8, UR4, 0x3 ;  /* 0x0000000408077c11 */ /* 0x010fe2000f8e18ff */
[----:B------:R-:W-:Y:S05]  /*3f80*/  WARPSYNC.ALL ;  /* 0x0000000000007948 */ /* 0x000fea0003800000 */
[----:B--2---:R2:W-:Y:S01]  /*3f90*/  STS.64 [R7], R2 ;  /* 0x0000000207007388 */ /* 0x0045e20000000a00 */
[----:B------:R-:W-:Y:S06]  /*3fa0*/  BAR.SYNC.DEFER_BLOCKING 0x0 ;  /* 0x0000000000007b1d */ /* 0x000fec0000010000 */
[----:B------:R-:W-:Y:S05]  /*3fb0*/  @!P0 BRA `(.L_x_30) ;  /* 0x0000000000688947 */ /* 0x000fea0003800000 */
[----:B------:R-:W3:Y:S02]  /*3fc0*/  LDCU UR6, c[0x0][0x398] ;  /* 0x00007300ff0677ac */ /* 0x000ee40008000800 */
.L_x_33:
[----:B------:R-:W-:Y:S01]  /*3fd0*/  MOV R6, R27 ;  /* 0x0000001b00067202 */ /* 0x000fe20000000f00 */
[----:B------:R-:W-:Y:S01]  /*3fe0*/  BSSY.RECONVERGENT B0, `(.L_x_31) ;  /* 0x0000014000007945 */ /* 0x000fe20003800200 */
[----:B------:R-:W-:-:S05]  /*3ff0*/  SHF.R.U32.HI R27, RZ, 0x1, R27 ;  /* 0x00000001ff1b7819 */ /* 0x000fca000001161b */
[----:B---3--:R-:W-:-:S05]  /*4000*/  IMAD.IADD R0, R28, 0x1, R27 ;  /* 0x000000011c007824 */ /* 0x008fca00078e021b */
[----:B---3--:R-:W-:-:S04]  /*4010*/  ISETP.GE.AND P0, PT, R0, UR6, PT ;  /* 0x0000000600007c0c */ /* 0x008fc8000bf06270 */
[----:B------:R-:W-:-:S13]  /*4020*/  ISETP.GE.U32.OR P0, PT, R8, R27, P0 ;  /* 0x0000001b0800720c */ /* 0x000fda0000706470 */
[----:B------:R-:W-:Y:S05]  /*4030*/  @P0 BRA `(.L_x_32) ;  /* 0x0000000000380947 */ /* 0x000fea0003800000 */
[----:B------:R-:W-:Y:S01]  /*4040*/  IMAD R4, R27, 0x8, R7 ;  /* 0x000000081b047824 */ /* 0x000fe200078e0207 */
[----:B--2---:R-:W-:Y:S05]  /*4050*/  LDS.64 R2, [R7] ;  /* 0x0000000007027984 */ /* 0x004fea0000000a00 */
[----:B------:R-:W2:Y:S02]  /*4060*/  LDS.64 R4, [R4] ;  /* 0x0000000004047984 */ /* 0x000ea40000000a00 */
[----:B--2---:R-:W-:-:S14]  /*4070*/  DSETP.GT.AND P0, PT, R2, R4, PT ;  /* 0x000000040200722a */ /* 0x004fdc0003f04000 */
[----:B------:R-:W-:Y:S05]  /*4080*/  @!P0 BRA `(.L_x_32) ;  /* 0x0000000000248947 */ /* 0x000fea0003800000 */
[----:B------:R-:W2:Y:S01]  /*4090*/  S2UR UR5, SR_CgaCtaId ;  /* 0x00000000000579c3 */ /* 0x000ea20000008800 */
[----:B------:R-:W-:Y:S01]  /*40a0*/  UMOV UR4, 0x400 ;  /* 0x0000040000047882 */ /* 0x000fe20000000000 */
[----:B------:R-:W-:Y:S01]  /*40b0*/  STS.64 [R7], R4 ;  /* 0x0000000407007388 */ /* 0x000fe20000000a00 */
[----:B------:R-:W-:-:S04]  /*40c0*/  UIADD3 UR4, UPT, UPT, UR4, 0x800, URZ ;  /* 0x0000080004047890 */ /* 0x000fc8000fffe0ff */
[----:B--2---:R-:W-:-:S06]  /*40d0*/  ULEA UR4, UR5, UR4, 0x18 ;  /* 0x0000000405047291 */ /* 0x004fcc000f8ec0ff */
[----:B------:R-:W-:-:S04]  /*40e0*/  LEA R2, R8, UR4, 0x2 ;  /* 0x0000000408027c11 */ /* 0x000fc8000f8e10ff */
[----:B------:R-:W-:-:S06]  /*40f0*/  LEA R0, R27, R2, 0x2 ;  /* 0x000000021b007211 */ /* 0x000fcc00078e10ff */
[----:B------:R-:W2:Y:S04]  /*4100*/  LDS R0, [R0] ;  /* 0x0000000000007984 */ /* 0x000ea80000000800 */
[----:B--2---:R3:W-:Y:S02]  /*4110*/  STS [R2], R0 ;  /* 0x0000000002007388 */ /* 0x0047e40000000800 */
.L_x_32:
[----:B------:R-:W-:Y:S05]  /*4120*/  BSYNC.RECONVERGENT B0 ;  /* 0x0000000000007941 */ /* 0x000fea0003800200 */
.L_x_31:
[----:B------:R-:W-:Y:S01]  /*4130*/  BAR.SYNC.DEFER_BLOCKING 0x0 ;  /* 0x0000000000007b1d */ /* 0x000fe20000010000 */
[----:B------:R-:W-:-:S13]  /*4140*/  ISETP.GT.U32.AND P0, PT, R6, 0x3, PT ;  /* 0x000000030600780c */ /* 0x000fda0003f04070 */
[----:B------:R-:W-:Y:S05]  /*4150*/  @P0 BRA `(.L_x_33) ;  /* 0xfffffffc009c0947 */ /* 0x000fea000383ffff */
.L_x_30:
[----:B------:R-:W4:Y:S01]  /*4160*/  S2UR UR5, SR_CgaCtaId ;  /* 0x00000000000579c3 */ /* 0x000f220000008800 */
[----:B------:R-:W-:Y:S02]  /*4170*/  UMOV UR4, 0x400 ;  /* 0x0000040000047882 */ /* 0x000fe40000000000 */
[----:B----4-:R-:W-:-:S09]  /*4180*/  ULEA UR4, UR5, UR4, 0x18 ;  /* 0x0000000405047291 */ /* 0x010fd2000f8ec0ff */
[----:B---3--:R-:W3:Y:S02]  /*4190*/  LDS R0, [UR4+0x800] ;  /* 0x00080004ff007984 */ /* 0x008ee40008000800 */
[----:B---3--:R-:W-:-:S13]  /*41a0*/  ISETP.NE.AND P0, PT, R8, R0, PT ;  /* 0x000000000800720c */ /* 0x008fda0003f05270 */
[----:B------:R-:W-:Y:S05]  /*41b0*/  @P0 EXIT ;  /* 0x000000000000094d */ /* 0x000fea0003800000 */
[----:B--2---:R-:W2:Y:S01]  /*41c0*/  LDS.64 R2, [UR4] ;  /* 0x00000004ff027984 */ /* 0x004ea20008000a00 */
[----:B------:R-:W3:Y:S08]  /*41d0*/  LDC R0, c[0x0][0x398] ;  /* 0x0000e600ff007b82 */ /* 0x000ef00000000800 */
[----:B------:R-:W4:Y:S01]  /*41e0*/  LDC.64 R4, c[0x0][0x380] ;  /* 0x0000e000ff047b82 */ /* 0x000f220000000a00 */
[----:B---3--:R-:W-:Y:S01]  /*41f0*/  ISETP.NE.AND P0, PT, R0, RZ, PT ;  /* 0x000000ff0000720c */ /* 0x008fe20003f05270 */
[----:B----4-:R-:W-:-:S05]  /*4200*/  IMAD.WIDE.U32 R4, R29, 0x8, R4 ;  /* 0x000000081d047825 */ /* 0x010fca00078e0004 */
[----:B--2---:R2:W-:Y:S07]  /*4210*/  STG.E.64 desc[UR36][R4.64], R2 ;  /* 0x0000000204007986 */ /* 0x0045ee000c101b24 */
[----:B------:R-:W-:Y:S05]  /*4220*/  @!P0 EXIT ;  /* 0x000000000000894d */ /* 0x000fea0003800000 */
[----:B01----:R-:W3:Y:S01]  /*4230*/  LD.E.64 R16, desc[UR36][R16.64+0x8] ;  /* 0x0000082410107980 */ /* 0x003ee2000c101b00 */
[----:B------:R-:W-:Y:S01]  /*4240*/  ISETP.GT.U32.AND P0, PT, R18, RZ, PT ;  /* 0x000000ff1200720c */ /* 0x000fe20003f04070 */
[----:B------:R-:W-:Y:S01]  /*4250*/  IMAD.MOV.U32 R23, RZ, RZ, RZ ;  /* 0x000000ffff177224 */ /* 0x000fe200078e00ff */
[----:B--2---:R-:W0:Y:S01]  /*4260*/  LDC.64 R2, c[0x0][0x388] ;  /* 0x0000e200ff027b82 */ /* 0x004e220000000a00 */
[----:B------:R-:W-:Y:S01]  /*4270*/  IMAD.MOV.U32 R5, RZ, RZ, RZ ;  /* 0x000000ffff057224 */ /* 0x000fe200078e00ff */
[----:B------:R-:W-:Y:S01]  /*4280*/  ISETP.GT.U32.AND.EX P0, PT, R19, RZ, PT, P0 ;  /* 0x000000ff1300720c */ /* 0x000fe20003f04100 */
[----:B------:R-:W-:-:S12]  /*4290*/  IMAD R29, R29, R0, RZ ;  /* 0x000000001d1d7224 */ /* 0x000fd800078e02ff */
[----:B---3--:R-:W-:-:S04]  /*42a0*/  @!P0 IADD3 R6, P1, PT, R16, R23, RZ ;  /* 0x0000001710068210 */ /* 0x008fc80007f3e0ff */
[----:B------:R-:W-:-:S05]  /*42b0*/  @!P0 IADD3.X R7, PT, PT, R17, R5, RZ, P1, !PT ;  /* 0x0000000511078210 */ /* 0x000fca0000ffe4ff */
[----:B------:R1:W2:Y:S01]  /*42c0*/  @!P0 LD.E.U8 R9, desc[UR36][R6.64] ;  /* 0x0000002406098980 */ /* 0x0002a2000c101100 */
[----:B0-----:R-:W-:-:S03]  /*42d0*/  IMAD.WIDE.U32 R2, R29, 0x4, R2 ;  /* 0x000000041d027825 */ /* 0x001fc600078e0002 */
[----:B-1----:R-:W-:Y:S01]  /*42e0*/  @!P0 IADD3 R6, P1, PT, R2, R23, RZ ;  /* 0x0000001702068210 */ /* 0x002fe20007f3e0ff */
[----:B------:R-:W-:-:S04]  /*42f0*/  @!P0 IMAD.MOV.U32 R23, RZ, RZ, 0x1 ;  /* 0x00000001ff178424 */ /* 0x000fc800078e00ff */
[----:B------:R-:W-:Y:S01]  /*4300*/  @!P0 IMAD.X R7, R3, 0x1, R5, P1 ;  /* 0x0000000103078824 */ /* 0x000fe200008e0605 */
[----:B------:R-:W-:Y:S02]  /*4310*/  @!P0 MOV R5, RZ ;  /* 0x000000ff00058202 */ /* 0x000fe40000000f00 */
[CC--:B------:R-:W-:Y:S02]  /*4320*/  IADD3 R0, P3, PT, R18.reuse, -R23.reuse, RZ ;  /* 0x8000001712007210 */ /* 0x0c0fe40007f7e0ff */
[----:B------:R-:W-:Y:S02]  /*4330*/  ISETP.GT.U32.AND P1, PT, R18, R23, PT ;  /* 0x000000171200720c */ /* 0x000fe40003f24070 */
[----:B------:R-:W-:Y:S01]  /*4340*/  ISETP.LE.U32.AND P2, PT, R0, 0x3, PT ;  /* 0x000000030000780c */ /* 0x000fe20003f43070 */
[C---:B------:R-:W-:Y:S01]  /*4350*/  IMAD.X R0, R19.reuse, 0x1, ~R5, P3 ;  /* 0x0000000113007824 */ /* 0x040fe200018e0e05 */
[----:B------:R-:W-:-:S04]  /*4360*/  ISETP.GT.U32.AND.EX P1, PT, R19, R5, PT, P1 ;  /* 0x000000051300720c */ /* 0x000fc80003f24110 */
[----:B------:R-:W-:Y:S01]  /*4370*/  ISETP.LE.U32.OR.EX P1, PT, R0, RZ, !P1, P2 ;  /* 0x000000ff0000720c */ /* 0x000fe20004f23520 */
[----:B--2---:R0:W-:-:S12]  /*4380*/  @!P0 STG.E.U8 desc[UR36][R6.64], R9 ;  /* 0x0000000906008986 */ /* 0x0041d8000c101124 */
[----:B------:R-:W-:Y:S05]  /*4390*/  @P1 BRA `(.L_x_34) ;  /* 0x0000000000501947 */ /* 0x000fea0003800000 */
[----:B------:R-:W-:Y:S02]  /*43a0*/  IADD3 R0, P1, PT, R18, -0x3, RZ ;  /* 0xfffffffd12007810 */ /* 0x000fe40007f3e0ff */
[----:B------:R-:W-:Y:S02]  /*43b0*/  PLOP3.LUT P0, PT, PT, PT, PT, 0x8, 0x80 ;  /* 0x000000000080781c */ /* 0x000fe40003f0e170 */
[----:B------:R-:W-:-:S11]  /*43c0*/  IADD3.X R4, PT, PT, R19, -0x1, RZ, P1, !PT ;  /* 0xffffffff13047810 */ /* 0x000fd60000ffe4ff */
.L_x_35:
[----:B0-----:R-:W-:-:S05]  /*43d0*/  IADD3 R6, P1, PT, R16, R23, RZ ;  /* 0x0000001710067210 */ /* 0x001fca0007f3e0ff */
[----:B------:R-:W-:-:S05]  /*43e0*/  IMAD.X R7, R17, 0x1, R5, P1 ;  /* 0x0000000111077824 */ /* 0x000fca00008e0605 */
[----:B-1----:R-:W2:Y:S01]  /*43f0*/  LD.E.U8 R11, desc[UR36][R6.64] ;  /* 0x00000024060b7980 */ /* 0x002ea2000c101100 */
[----:B------:R-:W-:-:S04]  /*4400*/  IADD3 R8, P1, PT, R2, R23, RZ ;  /* 0x0000001702087210 */ /* 0x000fc80007f3e0ff */
[----:B------:R-:W-:-:S05]  /*4410*/  IADD3.X R9, PT, PT, R3, R5, RZ, P1, !PT ;  /* 0x0000000503097210 */ /* 0x000fca0000ffe4ff */
[----:B--2---:R1:W-:Y:S04]  /*4420*/  STG.E.U8 desc[UR36][R8.64], R11 ;  /* 0x0000000b08007986 */ /* 0x0043e8000c101124 */
[----:B------:R-:W2:Y:S04]  /*4430*/  LD.E.U8 R13, desc[UR36][R6.64+0x1] ;  /* 0x00000124060d7980 */ /* 0x000ea8000c101100 */
[----:B--2---:R1:W-:Y:S04]  /*4440*/  STG.E.U8 desc[UR36][R8.64+0x1], R13 ;  /* 0x0000010d08007986 */ /* 0x0043e8000c101124 */
[----:B------:R-:W2:Y:S01]  /*4450*/  LD.E.U8 R15, desc[UR36][R6.64+0x2] ;  /* 0x00000224060f7980 */ /* 0x000ea2000c101100 */
[----:B------:R-:W-:-:S03]  /*4460*/  IADD3 R23, P2, PT, R23, 0x4, RZ ;  /* 0x0000000417177810 */ /* 0x000fc60007f5e0ff */
[----:B--2---:R1:W-:Y:S04]  /*4470*/  STG.E.U8 desc[UR36][R8.64+0x2], R15 ;  /* 0x0000020f08007986 */ /* 0x0043e8000c101124 */
[----:B------:R-:W2:Y:S01]  /*4480*/  LD.E.U8 R21, desc[UR36][R6.64+0x3] ;  /* 0x0000032406157980 */ /* 0x000ea2000c101100 */
[----:B------:R-:W-:Y:S01]  /*4490*/  IMAD.X R5, RZ, RZ, R5, P2 ;  /* 0x000000ffff057224 */ /* 0x000fe200010e0605 */
[----:B------:R-:W-:-:S04]  /*44a0*/  ISETP.GE.U32.AND P1, PT, R23, R0, PT ;  /* 0x000000001700720c */ /* 0x000fc80003f26070 */
[----:B------:R-:W-:Y:S01]  /*44b0*/  ISETP.GE.U32.AND.EX P1, PT, R5, R4, PT, P1 ;  /* 0x000000040500720c */ /* 0x000fe20003f26110 */
[----:B--2---:R1:W-:-:S12]  /*44c0*/  STG.E.U8 desc[UR36][R8.64+0x3], R21 ;  /* 0x0000031508007986 */ /* 0x0043d8000c101124 */
[----:B------:R-:W-:Y:S05]  /*44d0*/  @!P1 BRA `(.L_x_35) ;  /* 0xfffffffc00bc9947 */ /* 0x000fea000383ffff */
.L_x_34:
[CC--:B------:R-:W-:Y:S02]  /*44e0*/  IADD3 R0, P3, PT, R18.reuse, -R23.reuse, RZ ;  /* 0x8000001712007210 */ /* 0x0c0fe40007f7e0ff */
[----:B------:R-:W-:Y:S02]  /*44f0*/  ISETP.GT.U32.AND P2, PT, R18, R23, PT ;  /* 0x000000171200720c */ /* 0x000fe40003f44070 */
[----:B------:R-:W-:Y:S01]  /*4500*/  ISETP.LE.U32.AND P1, PT, R0, 0x1, PT ;  /* 0x000000010000780c */ /* 0x000fe20003f23070 */
[C---:B------:R-:W-:Y:S01]  /*4510*/  IMAD.X R0, R19.reuse, 0x1, ~R5, P3 ;  /* 0x0000000113007824 */ /* 0x040fe200018e0e05 */
[----:B------:R-:W-:-:S04]  /*4520*/  ISETP.GT.U32.AND.EX P2, PT, R19, R5, PT, P2 ;  /* 0x000000051300720c */ /* 0x000fc80003f44120 */
[----:B------:R-:W-:-:S13]  /*4530*/  ISETP.LE.U32.OR.EX P1, PT, R0, RZ, !P2, P1 ;  /* 0x000000ff0000720c */ /* 0x000fda0005723510 */
[----:B0-----:R-:W-:-:S04]  /*4540*/  @!P1 IADD3 R6, P2, PT, R16, R23, RZ ;  /* 0x0000001710069210 */ /* 0x001fc80007f5e0ff */
[----:B------:R-:W-:-:S05]  /*4550*/  @!P1 IADD3.X R7, PT, PT, R17, R5, RZ, P2, !PT ;  /* 0x0000000511079210 */ /* 0x000fca00017fe4ff */
[----:B-1----:R-:W2:Y:S01]  /*4560*/  @!P1 LD.E.U8 R11, desc[UR36][R6.64] ;  /* 0x00000024060b9980 */ /* 0x002ea2000c101100 */
[----:B------:R-:W-:-:S05]  /*4570*/  @!P1 IADD3 R8, P2, PT, R2, R23, RZ ;  /* 0x0000001702089210 */ /* 0x000fca0007f5e0ff */
[----:B------:R-:W-:Y:S01]  /*4580*/  @!P1 IMAD.X R9, R3, 0x1, R5, P2 ;  /* 0x0000000103099824 */ /* 0x000fe200010e0605 */
[----:B------:R-:W-:Y:S02]  /*4590*/  @!P1 IADD3 R23, P2, PT, R23, 0x2, RZ ;  /* 0x0000000217179810 */ /* 0x000fe40007f5e0ff */
[----:B------:R-:W-:-:S03]  /*45a0*/  @!P1 PLOP3.LUT P0, PT, PT, PT, PT, 0x8, 0x80 ;  /* 0x000000000080981c */ /* 0x000fc60003f0e170 */
[----:B------:R-:W-:Y:S01]  /*45b0*/  @!P1 IMAD.X R5, RZ, RZ, R5, P2 ;  /* 0x000000ffff059224 */ /* 0x000fe200010e0605 */
[----:B------:R-:W-:Y:S01]  /*45c0*/  ISETP.LT.U32.AND P2, PT, R23, R18, PT ;  /* 0x000000121700720c */ /* 0x000fe20003f41070 */
[----:B--2---:R0:W-:Y:S04]  /*45d0*/  @!P1 STG.E.U8 desc[UR36][R8.64], R11 ;  /* 0x0000000b08009986 */ /* 0x0041e8000c101124 */
[----:B------:R-:W2:Y:S01]  /*45e0*/  @!P1 LD.E.U8 R13, desc[UR36][R6.64+0x1] ;  /* 0x00000124060d9980 */ /* 0x000ea2000c101100 */
[----:B------:R-:W-:-:S03]  /*45f0*/  ISETP.LT.U32.OR.EX P0, PT, R5, R19, P0, P2 ;  /* 0x000000130500720c */ /* 0x000fc60000701520 */
[----:B--2---:R0:W-:Y:S10]  /*4600*/  @!P1 STG.E.U8 desc[UR36][R8.64+0x1], R13 ;  /* 0x0000010d08009986 */ /* 0x0041f4000c101124 */
[----:B------:R-:W-:Y:S05]  /*4610*/  @!P0 EXIT ;  /* 0x000000000000894d */ /* 0x000fea0003800000 */
[----:B------:R-:W-:-:S04]  /*4620*/  IADD3 R6, P0, PT, R16, R23, RZ ;  /* 0x0000001710067210 */ /* 0x000fc80007f1e0ff */
[----:B------:R-:W-:-:S06]  /*4630*/  IADD3.X R7, PT, PT, R17, R5, RZ, P0, !PT ;  /* 0x0000000511077210 */ /* 0x000fcc00007fe4ff */
[----:B------:R-:W2:Y:S01]  /*4640*/  LD.E.U8 R7, desc[UR36][R6.64] ;  /* 0x0000002406077980 */ /* 0x000ea2000c101100 */
[----:B------:R-:W-:-:S05]  /*4650*/  IADD3 R2, P0, PT, R2, R23, RZ ;  /* 0x0000001702027210 */ /* 0x000fca0007f1e0ff */
[----:B------:R-:W-:-:S05]  /*4660*/  IMAD.X R3, R3, 0x1, R5, P0 ;  /* 0x0000000103037824 */ /* 0x000fca00000e0605 */
[----:B--2---:R-:W-:Y:S01]  /*4670*/  STG.E.U8 desc[UR36][R2.64], R7 ;  /* 0x0000000702007986 */ /* 0x004fe2000c101124 */
[----:B------:R-:W-:Y:S05]  /*4680*/  EXIT ;  /* 0x000000000000794d */ /* 0x000fea0003800000 */
        .weak           $__internal_0_$__cuda_sm20_div_rn_f64_full
        .type           $__internal_0_$__cuda_sm20_div_rn_f64_full,@function
        .size           $__internal_0_$__cuda_sm20_div_rn_f64_full,(.L_x_42 - $__internal_0_$__cuda_sm20_div_rn_f64_full)
$__internal_0_$__cuda_sm20_div_rn_f64_full:
[----:B------:R-:W-:Y:S01]  /*4690*/  FSETP.GEU.AND P2, PT, |R13|, 1.469367938527859385e-39, PT ;  /* 0x001000000d00780b */ /* 0x000fe20003f4e200 */
[----:B------:R-:W-:Y:S01]  /*46a0*/  BSSY.RECONVERGENT B4, `(.L_x_36) ;  /* 0x0000056000047945 */ /* 0x000fe20003800200 */
[C---:B------:R-:W-:Y:S02]  /*46b0*/  FSETP.GEU.AND P0, PT, |R21|.reuse, 1.469367938527859385e-39, PT ;  /* 0x001000001500780b */ /* 0x040fe40003f0e200 */
[----:B------:R-:W-:Y:S02]  /*46c0*/  LOP3.LUT R14, R21, 0x800fffff, RZ, 0xc0, !PT ;  /* 0x800fffff150e7812 */ /* 0x000fe400078ec0ff */
[----:B------:R-:W-:Y:S02]  /*46d0*/  LOP3.LUT R43, R13, 0x7ff00000, RZ, 0xc0, !PT ;  /* 0x7ff000000d2b7812 */ /* 0x000fe400078ec0ff */
[----:B------:R-:W-:Y:S01]  /*46e0*/  LOP3.LUT R15, R14, 0x3ff00000, RZ, 0xfc, !PT ;  /* 0x3ff000000e0f7812 */ /* 0x000fe200078efcff */
[----:B------:R-:W-:Y:S01]  /*46f0*/  IMAD.MOV.U32 R14, RZ, RZ, R20 ;  /* 0x000000ffff0e7224 */ /* 0x000fe200078e0014 */
[----:B------:R-:W-:-:S02]  /*4700*/  LOP3.LUT R45, R21, 0x7ff00000, RZ, 0xc0, !PT ;  /* 0x7ff00000152d7812 */ /* 0x000fc400078ec0ff */
[----:B------:R-:W-:Y:S01]  /*4710*/  MOV R44, 0x1ca00000 ;  /* 0x1ca00000002c7802 */ /* 0x000fe20000000f00 */
[----:B------:R-:W-:Y:S01]  /*4720*/  @!P2 IMAD.MOV.U32 R34, RZ, RZ, RZ ;  /* 0x000000ffff22a224 */ /* 0x000fe200078e00ff */
[----:B------:R-:W-:Y:S01]  /*4730*/  @!P2 LOP3.LUT R30, R21, 0x7ff00000, RZ, 0xc0, !PT ;  /* 0x7ff00000151ea812 */ /* 0x000fe200078ec0ff */
[----:B------:R-:W-:Y:S01]  /*4740*/  @!P0 DMUL R14, R20, 8.98846567431157953865e+307 ;  /* 0x7fe00000140e8828 */ /* 0x000fe20000000000 */
[C---:B------:R-:W-:Y:S02]  /*4750*/  ISETP.GE.U32.AND P1, PT, R43.reuse, R45, PT ;  /* 0x0000002d2b00720c */ /* 0x040fe40003f26070 */
[----:B------:R-:W-:Y:S01]  /*4760*/  @!P2 ISETP.GE.U32.AND P3, PT, R43, R30, PT ;  /* 0x0000001e2b00a20c */ /* 0x000fe20003f66070 */
[----:B------:R-:W-:Y:S01]  /*4770*/  IMAD.MOV.U32 R30, RZ, RZ, R12 ;  /* 0x000000ffff1e7224 */ /* 0x000fe200078e000c */
[C---:B------:R-:W-:Y:S01]  /*4780*/  SEL R31, R44.reuse, 0x63400000, !P1 ;  /* 0x634000002c1f7807 */ /* 0x040fe20004800000 */
[----:B------:R-:W0:Y:S01]  /*4790*/  MUFU.RCP64H R33, R15 ;  /* 0x0000000f00217308 */ /* 0x000e220000001800 */
[----:B------:R-:W-:-:S02]  /*47a0*/  @!P2 SEL R35, R44, 0x63400000, !P3 ;  /* 0x634000002c23a807 */ /* 0x000fc40005800000 */
[--C-:B------:R-:W-:Y:S02]  /*47b0*/  LOP3.LUT R31, R31, 0x800fffff, R13.reuse, 0xf8, !PT ;  /* 0x800fffff1f1f7812 */ /* 0x100fe400078ef80d */
[----:B------:R-:W-:Y:S02]  /*47c0*/  @!P2 LOP3.LUT R35, R35, 0x80000000, R13, 0xf8, !PT ;  /* 0x800000002323a812 */ /* 0x000fe400078ef80d */
[----:B------:R-:W-:Y:S02]  /*47d0*/  MOV R32, 0x1 ;  /* 0x0000000100207802 */ /* 0x000fe40000000f00 */
[----:B------:R-:W-:Y:S02]  /*47e0*/  @!P2 LOP3.LUT R35, R35, 0x100000, RZ, 0xfc, !PT ;  /* 0x001000002323a812 */ /* 0x000fe400078efcff */
[----:B------:R-:W-:-:S04]  /*47f0*/  @!P0 LOP3.LUT R45, R15, 0x7ff00000, RZ, 0xc0, !PT ;  /* 0x7ff000000f2d8812 */ /* 0x000fc800078ec0ff */
[----:B------:R-:W-:Y:S02]  /*4800*/  @!P2 DFMA R30, R30, 2, -R34 ;  /* 0x400000001e1ea82b */ /* 0x000fe40000000822 */
[----:B0-----:R-:W-:-:S08]  /*4810*/  DFMA R34, R32, -R14, 1 ;  /* 0x3ff000002022742b */ /* 0x001fd0000000080e */
[----:B------:R-:W-:-:S08]  /*4820*/  DFMA R34, R34, R34, R34 ;  /* 0x000000222222722b */ /* 0x000fd00000000022 */
[----:B------:R-:W-:-:S08]  /*4830*/  DFMA R34, R32, R34, R32 ;  /* 0x000000222022722b */ /* 0x000fd00000000020 */
[----:B------:R-:W-:-:S08]  /*4840*/  DFMA R32, R34, -R14, 1 ;  /* 0x3ff000002220742b */ /* 0x000fd0000000080e */
[----:B------:R-:W-:-:S08]  /*4850*/  DFMA R32, R34, R32, R34 ;  /* 0x000000202220722b */ /* 0x000fd00000000022 */
[----:B------:R-:W-:-:S08]  /*4860*/  DMUL R34, R32, R30 ;  /* 0x0000001e20227228 */ /* 0x000fd00000000000 */
[----:B------:R-:W-:-:S08]  /*4870*/  DFMA R36, R34, -R14, R30 ;  /* 0x8000000e2224722b */ /* 0x000fd0000000001e */
[----:B------:R-:W-:Y:S01]  /*4880*/  DFMA R36, R32, R36, R34 ;  /* 0x000000242024722b */ /* 0x000fe20000000022 */
[----:B------:R-:W-:Y:S01]  /*4890*/  IMAD.MOV.U32 R34, RZ, RZ, R43 ;  /* 0x000000ffff227224 */ /* 0x000fe200078e002b */
[----:B------:R-:W-:-:S05]  /*48a0*/  @!P2 LOP3.LUT R34, R31, 0x7ff00000, RZ, 0xc0, !PT ;  /* 0x7ff000001f22a812 */ /* 0x000fca00078ec0ff */
[----:B------:R-:W-:-:S05]  /*48b0*/  VIADD R32, R34, 0xffffffff ;  /* 0xffffffff22207836 */ /* 0x000fca0000000000 */
[----:B------:R-:W-:Y:S02]  /*48c0*/  ISETP.GT.U32.AND P0, PT, R32, 0x7feffffe, PT ;  /* 0x7feffffe2000780c */ /* 0x000fe40003f04070 */
[----:B------:R-:W-:-:S04]  /*48d0*/  IADD3 R32, PT, PT, R45, -0x1, RZ ;  /* 0xffffffff2d207810 */ /* 0x000fc80007ffe0ff */
[----:B------:R-:W-:-:S13]  /*48e0*/  ISETP.GT.U32.OR P0, PT, R32, 0x7feffffe, P0 ;  /* 0x7feffffe2000780c */ /* 0x000fda0000704470 */
[----:B------:R-:W-:Y:S05]  /*48f0*/  @P0 BRA `(.L_x_37) ;  /* 0x00000000006c0947 */ /* 0x000fea0003800000 */
[----:B------:R-:W-:-:S04]  /*4900*/  LOP3.LUT R32, R21, 0x7ff00000, RZ, 0xc0, !PT ;  /* 0x7ff0000015207812 */ /* 0x000fc800078ec0ff */
[CC--:B------:R-:W-:Y:S02]  /*4910*/  VIADDMNMX R12, R43.reuse, -R32.reuse, 0xb9600000, !PT ;  /* 0xb96000002b0c7446 */ /* 0x0c0fe40007800920 */
[----:B------:R-:W-:Y:S02]  /*4920*/  ISETP.GE.U32.AND P0, PT, R43, R32, PT ;  /* 0x000000202b00720c */ /* 0x000fe40003f06070 */
[----:B------:R-:W-:Y:S02]  /*4930*/  VIMNMX R12, PT, PT, R12, 0x46a00000, PT ;  /* 0x46a000000c0c7848 */ /* 0x000fe40003fe0100 */
[----:B------:R-:W-:-:S05]  /*4940*/  SEL R13, R44, 0x63400000, !P0 ;  /* 0x634000002c0d7807 */ /* 0x000fca0004000000 */
[----:B------:R-:W-:Y:S01]  /*4950*/  IMAD.IADD R34, R12, 0x1, -R13 ;  /* 0x000000010c227824 */ /* 0x000fe200078e0a0d */
[----:B------:R-:W-:-:S03]  /*4960*/  MOV R12, RZ ;  /* 0x000000ff000c7202 */ /* 0x000fc60000000f00 */
[----:B------:R-:W-:-:S06]  /*4970*/  VIADD R13, R34, 0x7fe00000 ;  /* 0x7fe00000220d7836 */ /* 0x000fcc0000000000 */
[----:B------:R-:W-:-:S10]  /*4980*/  DMUL R32, R36, R12 ;  /* 0x0000000c24207228 */ /* 0x000fd40000000000 */
[----:B------:R-:W-:-:S13]  /*4990*/  FSETP.GTU.AND P0, PT, |R33|, 1.469367938527859385e-39, PT ;  /* 0x001000002100780b */ /* 0x000fda0003f0c200 */
[----:B------:R-:W-:Y:S05]  /*49a0*/  @P0 BRA `(.L_x_38) ;  /* 0x0000000000940947 */ /* 0x000fea0003800000 */
[----:B------:R-:W-:-:S06]  /*49b0*/  DFMA R14, R36, -R14, R30 ;  /* 0x8000000e240e722b */ /* 0x000fcc000000001e */
[----:B------:R-:W-:-:S04]  /*49c0*/  IMAD.MOV.U32 R14, RZ, RZ, RZ ;  /* 0x000000ffff0e7224 */ /* 0x000fc800078e00ff */
[C---:B------:R-:W-:Y:S02]  /*49d0*/  FSETP.NEU.AND P0, PT, R15.reuse, RZ, PT ;  /* 0x000000ff0f00720b */ /* 0x040fe40003f0d000 */
[----:B------:R-:W-:-:S04]  /*49e0*/  LOP3.LUT R21, R15, 0x80000000, R21, 0x48, !PT ;  /* 0x800000000f157812 */ /* 0x000fc800078e4815 */
[----:B------:R-:W-:-:S07]  /*49f0*/  LOP3.LUT R15, R21, R13, RZ, 0xfc, !PT ;  /* 0x0000000d150f7212 */ /* 0x000fce00078efcff */
[----:B------:R-:W-:Y:S05]  /*4a00*/  @!P0 BRA `(.L_x_38) ;  /* 0x00000000007c8947 */ /* 0x000fea0003800000 */
[----:B------:R-:W-:Y:S01]  /*4a10*/  IMAD.MOV R13, RZ, RZ, -R34 ;  /* 0x000000ffff0d7224 */ /* 0x000fe200078e0a22 */
[----:B------:R-:W-:Y:S01]  /*4a20*/  MOV R12, RZ ;  /* 0x000000ff000c7202 */ /* 0x000fe20000000f00 */
[----:B------:R-:W-:-:S05]  /*4a30*/  DMUL.RP R14, R36, R14 ;  /* 0x0000000e240e7228 */ /* 0x000fca0000008000 */
[----:B------:R-:W-:-:S05]  /*4a40*/  DFMA R12, R32, -R12, R36 ;  /* 0x8000000c200c722b */ /* 0x000fca0000000024 */
[----:B------:R-:W-:Y:S02]  /*4a50*/  LOP3.LUT R21, R15, R21, RZ, 0x3c, !PT ;  /* 0x000000150f157212 */ /* 0x000fe400078e3cff */
[----:B------:R-:W-:-:S04]  /*4a60*/  IADD3 R12, PT, PT, -R34, -0x43300000, RZ ;  /* 0xbcd00000220c7810 */ /* 0x000fc80007ffe1ff */
[----:B------:R-:W-:-:S04]  /*4a70*/  FSETP.NEU.AND P0, PT, |R13|, R12, PT ;  /* 0x0000000c0d00720b */ /* 0x000fc80003f0d200 */
[----:B------:R-:W-:Y:S02]  /*4a80*/  FSEL R32, R14, R32, !P0 ;  /* 0x000000200e207208 */ /* 0x000fe40004000000 */
[----:B------:R-:W-:Y:S01]  /*4a90*/  FSEL R33, R21, R33, !P0 ;  /* 0x0000002115217208 */ /* 0x000fe20004000000 */
[----:B------:R-:W-:Y:S06]  /*4aa0*/  BRA `(.L_x_38) ;  /* 0x0000000000547947 */ /* 0x000fec0003800000 */
.L_x_37:
[----:B------:R-:W-:-:S14]  /*4ab0*/  DSETP.NAN.AND P0, PT, R12, R12, PT ;  /* 0x0000000c0c00722a */ /* 0x000fdc0003f08000 */
[----:B------:R-:W-:Y:S05]  /*4ac0*/  @P0 BRA `(.L_x_39) ;  /* 0x0000000000440947 */ /* 0x000fea0003800000 */
[----:B------:R-:W-:-:S14]  /*4ad0*/  DSETP.NAN.AND P0, PT, R20, R20, PT ;  /* 0x000000141400722a */ /* 0x000fdc0003f08000 */
[----:B------:R-:W-:Y:S05]  /*4ae0*/  @P0 BRA `(.L_x_40) ;  /* 0x0000000000300947 */ /* 0x000fea0003800000 */
[----:B------:R-:W-:Y:S01]  /*4af0*/  ISETP.NE.AND P0, PT, R34, R45, PT ;  /* 0x0000002d2200720c */ /* 0x000fe20003f05270 */
[----:B------:R-:W-:Y:S02]  /*4b00*/  IMAD.MOV.U32 R32, RZ, RZ, 0x0 ;  /* 0x00000000ff207424 */ /* 0x000fe400078e00ff */
[----:B------:R-:W-:-:S10]  /*4b10*/  IMAD.MOV.U32 R33, RZ, RZ, -0x80000 ;  /* 0xfff80000ff217424 */ /* 0x000fd400078e00ff */
[----:B------:R-:W-:Y:S05]  /*4b20*/  @!P0 BRA `(.L_x_38) ;  /* 0x0000000000348947 */ /* 0x000fea0003800000 */
[----:B------:R-:W-:Y:S02]  /*4b30*/  ISETP.NE.AND P0, PT, R34, 0x7ff00000, PT ;  /* 0x7ff000002200780c */ /* 0x000fe40003f05270 */
[----:B------:R-:W-:Y:S02]  /*4b40*/  LOP3.LUT R33, R13, 0x80000000, R21, 0x48, !PT ;  /* 0x800000000d217812 */ /* 0x000fe400078e4815 */
[----:B------:R-:W-:-:S13]  /*4b50*/  ISETP.EQ.OR P0, PT, R45, RZ, !P0 ;  /* 0x000000ff2d00720c */ /* 0x000fda0004702670 */
[----:B------:R-:W-:Y:S02]  /*4b60*/  @P0 LOP3.LUT R12, R33, 0x7ff00000, RZ, 0xfc, !PT ;  /* 0x7ff00000210c0812 */ /* 0x000fe400078efcff */
[----:B------:R-:W-:Y:S01]  /*4b70*/  @!P0 MOV R32, RZ ;  /* 0x000000ff00208202 */ /* 0x000fe20000000f00 */
[----:B------:R-:W-:Y:S02]  /*4b80*/  @P0 IMAD.MOV.U32 R32, RZ, RZ, RZ ;  /* 0x000000ffff200224 */ /* 0x000fe400078e00ff */
[----:B------:R-:W-:Y:S01]  /*4b90*/  @P0 IMAD.MOV.U32 R33, RZ, RZ, R12 ;  /* 0x000000ffff210224 */ /* 0x000fe200078e000c */
[----:B------:R-:W-:Y:S06]  /*4ba0*/  BRA `(.L_x_38) ;  /* 0x0000000000147947 */ /* 0x000fec0003800000 */
.L_x_40:
[----:B------:R-:W-:Y:S02]  /*4bb0*/  LOP3.LUT R33, R21, 0x80000, RZ, 0xfc, !PT ;  /* 0x0008000015217812 */ /* 0x000fe400078efcff */
[----:B------:R-:W-:Y:S01]  /*4bc0*/  MOV R32, R20 ;  /* 0x0000001400207202 */ /* 0x000fe20000000f00 */
[----:B------:R-:W-:Y:S06]  /*4bd0*/  BRA `(.L_x_38) ;  /* 0x0000000000087947 */ /* 0x000fec0003800000 */
.L_x_39:
[----:B------:R-:W-:Y:S01]  /*4be0*/  LOP3.LUT R33, R13, 0x80000, RZ, 0xfc, !PT ;  /* 0x000800000d217812 */ /* 0x000fe200078efcff */
[----:B------:R-:W-:-:S07]  /*4bf0*/  IMAD.MOV.U32 R32, RZ, RZ, R12 ;  /* 0x000000ffff207224 */ /* 0x000fce00078e000c */
.L_x_38:
[----:B------:R-:W-:Y:S05]  /*4c00*/  BSYNC.RECONVERGENT B4 ;  /* 0x0000000000047941 */ /* 0x000fea0003800200 */
.L_x_36:
[----:B------:R-:W-:Y:S01]  /*4c10*/  IMAD.MOV.U32 R43, RZ, RZ, 0x0 ;  /* 0x00000000ff2b7424 */ /* 0x000fe200078e00ff */
[----:B------:R-:W-:Y:S01]  /*4c20*/  MOV R31, R33 ;  /* 0x00000021001f7202 */ /* 0x000fe20000000f00 */
[----:B------:R-:W-:Y:S02]  /*4c30*/  IMAD.MOV.U32 R30, RZ, RZ, R32 ;  /* 0x000000ffff1e7224 */ /* 0x000fe400078e0020 */
[----:B------:R-:W-:Y:S05]  /*4c40*/  RET.REL.NODEC R42 `(_Z13wsp_sa_kernelPdPiS_i) ;  /* 0xffffffb02aec7950 */ /* 0x000fea0003c3ffff */
.L_x_41:
[----:B------:R-:W-:-:S00]  /*4c50*/  BRA `(.L_x_41) ;  /* 0xfffffffc00fc7947 */ /* 0x000fc0000383ffff */
[----:B------:R-:W-:-:S00]  /*4c60*/  NOP ;  /* 0x0000000000007918 */ /* 0x000fc00000000000 */
        /* <DEDUP_REMOVED lines=9> */
.L_x_42:


//--------------------- .nv.global.init           --------------------------
	.section	.nv.global.init,"aw",@progbits
	.align	4
.nv.global.init:
	.type		mrg32k3aM1SubSeq,@object
	.size		mrg32k3aM1SubSeq,(mrg32k3aM2SubSeq - mrg32k3aM1SubSeq)
mrg32k3aM1SubSeq:
        /*0000*/ 	.byte	0x0b, 0xcc, 0xee, 0x04, 0x73, 0x29, 0x8b, 0x6f, 0xf6, 0x53, 0x03, 0xf6, 0x23, 0xf6, 0xea, 0xda
        /* <DEDUP_REMOVED lines=125> */
	.type		mrg32k3aM2SubSeq,@object
	.size		mrg32k3aM2SubSeq,(mrg32k3aM1 - mrg32k3aM2SubSeq)
mrg32k3aM2SubSeq:
        /* <DEDUP_REMOVED lines=126> */
	.type		mrg32k3aM1,@object
	.size		mrg32k3aM1,(mrg32k3aM1Seq - mrg32k3aM1)
mrg32k3aM1:
        /* <DEDUP_REMOVED lines=144> */
	.type		mrg32k3aM1Seq,@object
	.size		mrg32k3aM1Seq,(mrg32k3aM2 - mrg32k3aM1Seq)
mrg32k3aM1Seq:
        /* <DEDUP_REMOVED lines=144> */
	.type		mrg32k3aM2,@object
	.size		mrg32k3aM2,(mrg32k3aM2Seq - mrg32k3aM2)
mrg32k3aM2:
        /* <DEDUP_REMOVED lines=144> */
	.type		mrg32k3aM2Seq,@object
	.size		mrg32k3aM2Seq,(precalc_xorwow_matrix - mrg32k3aM2Seq)
mrg32k3aM2Seq:
        /* <DEDUP_REMOVED lines=144> */
	.type		precalc_xorwow_matrix,@object
	.size		precalc_xorwow_matrix,(precalc_xorwow_offset_matrix - precalc_xorwow_matrix)
precalc_xorwow_matrix:
        /* <DEDUP_REMOVED lines=6400> */
	.type		precalc_xorwow_offset_matrix,@object
	.size		precalc_xorwow_offset_matrix,(.L_1 - precalc_xorwow_offset_matrix)
precalc_xorwow_offset_matrix:
        /* <DEDUP_REMOVED lines=6400> */
.L_1:


//--------------------- .nv.shared._Z13wsp_sa_kernelPdPiS_i --------------------------
	.section	.nv.shared._Z13wsp_sa_kernelPdPiS_i,"aw",@nobits
	.sectionflags	@""
	.align	8
.nv.shared._Z13wsp_sa_kernelPdPiS_i:
	.zero		4096


//--------------------- .nv.shared.reserved.0     --------------------------
	.section	.nv.shared.reserved.0,"aw",@nobits
	.weak		__nv_reservedSMEM_offset_0_alias
	.size		__nv_reservedSMEM_offset_0_alias, 0, 64
	.other		__nv_reservedSMEM_offset_0_alias,@"STO_CUDA_RESERVED_SHARED STV_DEFAULT"
__nv_reservedSMEM_offset_0_alias:
	.zero		0
	.zero		64


//--------------------- .nv.constant0._Z13wsp_sa_kernelPdPiS_i --------------------------
	.section	.nv.constant0._Z13wsp_sa_kernelPdPiS_i,"a",@progbits
	.sectionflags	@""
	.align	4
.nv.constant0._Z13wsp_sa_kernelPdPiS_i:
	.zero		924


//--------------------- SYMBOLS --------------------------

	.type		.nv.reservedSmem.offset0,@object
	.size		.nv.reservedSmem.offset0,0x4
	.type		.nv.reservedSmem.cap,@object
	.size		.nv.reservedSmem.cap,0x4
	.type		malloc,@function
